// auto-generated by cutlass_sweep.gemm — config: {"arch": "sm_100", "cluster_m": 1, "cluster_n": 1, "dtype": "int8", "dtype_b": "int8", "layout": "nt", "stages": 4, "tile_k": 64, "tile_m": 64, "tile_n": 128}
#include "cutlass/cutlass.h"
#include "cutlass/gemm/collective/collective_builder.hpp"
#include "cutlass/gemm/device/gemm_universal_adapter.h"
#include "cutlass/gemm/kernel/gemm_universal.hpp"
#include "cutlass/epilogue/collective/collective_builder.hpp"

using ElemA = int8_t;
using ElemB = int8_t;
using ElemCD = int8_t;
using Acc  = int32_t;
using TileShape    = cute::Shape<cute::_64, cute::_128, cute::_64>;
using ClusterShape = cute::Shape<cute::_1, cute::_1, cute::_1>;

using CollectiveEpilogue = typename cutlass::epilogue::collective::CollectiveBuilder<
    cutlass::arch::Sm100, cutlass::arch::OpClassTensorOp,
    TileShape, ClusterShape,
    cutlass::epilogue::collective::EpilogueTileAuto,
    Acc, Acc,
    ElemCD, cutlass::layout::RowMajor, 128 / cutlass::sizeof_bits<ElemCD>::value,
    ElemCD, cutlass::layout::RowMajor, 128 / cutlass::sizeof_bits<ElemCD>::value,
    cutlass::epilogue::collective::EpilogueScheduleAuto
  >::CollectiveOp;

using CollectiveMainloop = typename cutlass::gemm::collective::CollectiveBuilder<
    cutlass::arch::Sm100, cutlass::arch::OpClassTensorOp,
    ElemA, cutlass::layout::RowMajor, 128 / cutlass::sizeof_bits<ElemA>::value,
    ElemB, cutlass::layout::ColumnMajor, 128 / cutlass::sizeof_bits<ElemB>::value,
    Acc,
    TileShape, ClusterShape,
    cutlass::gemm::collective::StageCount<4>,
    cutlass::gemm::collective::KernelScheduleAuto
  >::CollectiveOp;

using GemmKernel = cutlass::gemm::kernel::GemmUniversal<
    cute::Shape<int,int,int,int>,
    CollectiveMainloop,
    CollectiveEpilogue
>;
using Gemm = cutlass::gemm::device::GemmUniversalAdapter<GemmKernel>;

// Force the device kernel symbol into the cubin without needing a host main.
auto* _anchor = &cutlass::device_kernel<GemmKernel>;


// ===== COMPILED SASS (sm_100a) =====

	.target	sm_100a

	.elftype	@"ET_EXEC"


//--------------------- .note.nv.tkinfo           --------------------------
	.section	.note.nv.tkinfo,"",@"SHT_NOTE"
	.sectionflags	@"SHF_NOTE_NV_TKINFO"
	.tkinfo
        /*0018*/ 	.word	0x00000002
        /*0030*/ 	.string	""
        /*0030*/ 	.string	"ptxas"
        /*0030*/ 	.string	"Cuda compilation tools, release 13.0, V13.0.88"
        /*0030*/ 	.string	"Build cuda_13.0.r13.0/compiler.36424714_0"
        /*0030*/ 	.string	"-arch sm_100a -m 64 "



//--------------------- .note.nv.cuinfo           --------------------------
	.section	.note.nv.cuinfo,"",@"SHT_NOTE"
	.sectionflags	@"SHF_NOTE_NV_CUINFO"
        /*0018*/ 	.short	0x0002
        /*001a*/ 	.short	0x0064
        /*001c*/ 	.short	0x0082
	.zero		2


//--------------------- .nv.info                  --------------------------
	.section	.nv.info,"",@"SHT_CUDA_INFO"
	.align	4


	//----- nvinfo : EIATTR_REGCOUNT
	.align		4
        /*0000*/ 	.byte	0x04, 0x2f
        /*0002*/ 	.short	(.L_19 - .L_18)
	.align		4
.L_18:
        /*0004*/ 	.word	index@(_ZN7cutlass13device_kernelINS_4gemm6kernel13GemmUniversalIN4cute5tupleIJiiiiEEENS1_10collective13CollectiveMmaINS1_35MainloopSm100TmaUmmaWarpSpecializedILi4ELi2ELi4ENS5_IJNS4_1CILi1EEESB_SB_EEEEENS5_IJNSA_ILi64EEENSA_ILi128EEESE_EEEaNS5_IJlSB_lEEEaSH_NS4_8TiledMMAINS4_8MMA_AtomIJNS4_15SM100_MMA_S8_SSIaaiLi64ELi128ELNS4_4UMMA5MajorE0ELSM_0ELNSL_8SaturateE0EEEEEENS4_6LayoutISC_NS5_IJNSA_ILi0EEESR_SR_EEEEENS5_IJNS4_10UnderscoreESU_SU_EEEEENS4_13SM90_TMA_LOADENS4_14ComposedLayoutINS4_7SwizzleILi2ELi4ELi3EEENS4_18smem_ptr_flag_bitsILi8EEENSQ_INS5_IJNSA_ILi8EEESE_EEENS5_IJSE_SB_EEEEEEEvNS4_8identityESX_S17_vS18_EENS_8epilogue10collective18CollectiveEpilogueINS1A_23Sm100TmaWarpSpecializedILi2ELi2ELi32ELb0ELb0EEEJSG_NS5_IJNSQ_ISE_SB_EES1F_EEEaSH_aSH_NS1A_6fusion15FusionCallbacksIS1E_NS1H_17LinearCombinationIaiaiLNS_15FloatRoundStyleE2EEESG_S1G_JEEENS4_5SM1004TMEM4LOAD26SM100_TMEM_LOAD_16dp32b32xESX_S17_NS4_39AutoVectorizingCopyWithAssumedAlignmentILi128EEENS4_14SM90_TMA_STOREES17_S1S_S1S_EEEvvEEEEvNT_6ParamsE)
        /*0008*/ 	.word	0x0000007a


	//----- nvinfo : EIATTR_FRAME_SIZE
	.align		4
.L_19:
        /*000c*/ 	.byte	0x04, 0x11
        /*000e*/ 	.short	(.L_21 - .L_20)
	.align		4
.L_20:
        /*0010*/ 	.word	index@($__internal_2_$__cuda_sm10x_tcgen05_guardrail_trap_unallocated_columns_being_dealloced)
        /*0014*/ 	.word	0x00000000


	//----- nvinfo : EIATTR_FRAME_SIZE
	.align		4
.L_21:
        /*0018*/ 	.byte	0x04, 0x11
        /*001a*/ 	.short	(.L_23 - .L_22)
	.align		4
.L_22:
        /*001c*/ 	.word	index@($__internal_1_$__cuda_sm10x_tcgen05_guardrail_trap_phase_invalid_during_alloc)
        /*0020*/ 	.word	0x00000000


	//----- nvinfo : EIATTR_FRAME_SIZE
	.align		4
.L_23:
        /*0024*/ 	.byte	0x04, 0x11
        /*0026*/ 	.short	(.L_25 - .L_24)
	.align		4
.L_24:
        /*0028*/ 	.word	index@($__internal_0_$__cuda_sm10x_tcgen05_guardrail_trap_col_being_dealloced_not_returned_by_alloc)
        /*002c*/ 	.word	0x00000000


	//----- nvinfo : EIATTR_FRAME_SIZE
	.align		4
.L_25:
        /*0030*/ 	.byte	0x04, 0x11
        /*0032*/ 	.short	(.L_27 - .L_26)
	.align		4
.L_26:
        /*0034*/ 	.word	index@(_ZN7cutlass13device_kernelINS_4gemm6kernel13GemmUniversalIN4cute5tupleIJiiiiEEENS1_10collective13CollectiveMmaINS1_35MainloopSm100TmaUmmaWarpSpecializedILi4ELi2ELi4ENS5_IJNS4_1CILi1EEESB_SB_EEEEENS5_IJNSA_ILi64EEENSA_ILi128EEESE_EEEaNS5_IJlSB_lEEEaSH_NS4_8TiledMMAINS4_8MMA_AtomIJNS4_15SM100_MMA_S8_SSIaaiLi64ELi128ELNS4_4UMMA5MajorE0ELSM_0ELNSL_8SaturateE0EEEEEENS4_6LayoutISC_NS5_IJNSA_ILi0EEESR_SR_EEEEENS5_IJNS4_10UnderscoreESU_SU_EEEEENS4_13SM90_TMA_LOADENS4_14ComposedLayoutINS4_7SwizzleILi2ELi4ELi3EEENS4_18smem_ptr_flag_bitsILi8EEENSQ_INS5_IJNSA_ILi8EEESE_EEENS5_IJSE_SB_EEEEEEEvNS4_8identityESX_S17_vS18_EENS_8epilogue10collective18CollectiveEpilogueINS1A_23Sm100TmaWarpSpecializedILi2ELi2ELi32ELb0ELb0EEEJSG_NS5_IJNSQ_ISE_SB_EES1F_EEEaSH_aSH_NS1A_6fusion15FusionCallbacksIS1E_NS1H_17LinearCombinationIaiaiLNS_15FloatRoundStyleE2EEESG_S1G_JEEENS4_5SM1004TMEM4LOAD26SM100_TMEM_LOAD_16dp32b32xESX_S17_NS4_39AutoVectorizingCopyWithAssumedAlignmentILi128EEENS4_14SM90_TMA_STOREES17_S1S_S1S_EEEvvEEEEvNT_6ParamsE)
        /*0038*/ 	.word	0x00000000


	//----- nvinfo : EIATTR_MIN_STACK_SIZE
	.align		4
.L_27:
        /*003c*/ 	.byte	0x04, 0x12
        /*003e*/ 	.short	(.L_29 - .L_28)
	.align		4
.L_28:
        /*0040*/ 	.word	index@(_ZN7cutlass13device_kernelINS_4gemm6kernel13GemmUniversalIN4cute5tupleIJiiiiEEENS1_10collective13CollectiveMmaINS1_35MainloopSm100TmaUmmaWarpSpecializedILi4ELi2ELi4ENS5_IJNS4_1CILi1EEESB_SB_EEEEENS5_IJNSA_ILi64EEENSA_ILi128EEESE_EEEaNS5_IJlSB_lEEEaSH_NS4_8TiledMMAINS4_8MMA_AtomIJNS4_15SM100_MMA_S8_SSIaaiLi64ELi128ELNS4_4UMMA5MajorE0ELSM_0ELNSL_8SaturateE0EEEEEENS4_6LayoutISC_NS5_IJNSA_ILi0EEESR_SR_EEEEENS5_IJNS4_10UnderscoreESU_SU_EEEEENS4_13SM90_TMA_LOADENS4_14ComposedLayoutINS4_7SwizzleILi2ELi4ELi3EEENS4_18smem_ptr_flag_bitsILi8EEENSQ_INS5_IJNSA_ILi8EEESE_EEENS5_IJSE_SB_EEEEEEEvNS4_8identityESX_S17_vS18_EENS_8epilogue10collective18CollectiveEpilogueINS1A_23Sm100TmaWarpSpecializedILi2ELi2ELi32ELb0ELb0EEEJSG_NS5_IJNSQ_ISE_SB_EES1F_EEEaSH_aSH_NS1A_6fusion15FusionCallbacksIS1E_NS1H_17LinearCombinationIaiaiLNS_15FloatRoundStyleE2EEESG_S1G_JEEENS4_5SM1004TMEM4LOAD26SM100_TMEM_LOAD_16dp32b32xESX_S17_NS4_39AutoVectorizingCopyWithAssumedAlignmentILi128EEENS4_14SM90_TMA_STOREES17_S1S_S1S_EEEvvEEEEvNT_6ParamsE)
        /*0044*/ 	.word	0x00000000
.L_29:


//--------------------- .nv.compat                --------------------------
	.section	.nv.compat,"",@"SHT_CUDA_COMPAT_INFO"
	.align	4
        /*0000*/ 	.byte	0x02, 0x09, 0x01, 0x00, 0x02, 0x02, 0x03, 0x00, 0x02, 0x05, 0x06, 0x00, 0x03, 0x07, 0x01, 0x01
        /*0010*/ 	.byte	0x02, 0x03, 0x01, 0x00, 0x02, 0x06, 0x01, 0x00, 0x04, 0x0b, 0x08, 0x00, 0x01, 0x00, 0x00, 0x00
        /*0020*/ 	.byte	0x00, 0x00, 0x00, 0x00


//--------------------- .nv.info._ZN7cutlass13device_kernelINS_4gemm6kernel13GemmUniversalIN4cute5tupleIJiiiiEEENS1_10collective13CollectiveMmaINS1_35MainloopSm100TmaUmmaWarpSpecializedILi4ELi2ELi4ENS5_IJNS4_1CILi1EEESB_SB_EEEEENS5_IJNSA_ILi64EEENSA_ILi128EEESE_EEEaNS5_IJlSB_lEEEaSH_NS4_8TiledMMAINS4_8MMA_AtomIJNS4_15SM100_MMA_S8_SSIaaiLi64ELi128ELNS4_4UMMA5MajorE0ELSM_0ELNSL_8SaturateE0EEEEEENS4_6LayoutISC_NS5_IJNSA_ILi0EEESR_SR_EEEEENS5_IJNS4_10UnderscoreESU_SU_EEEEENS4_13SM90_TMA_LOADENS4_14ComposedLayoutINS4_7SwizzleILi2ELi4ELi3EEENS4_18smem_ptr_flag_bitsILi8EEENSQ_INS5_IJNSA_ILi8EEESE_EEENS5_IJSE_SB_EEEEEEEvNS4_8identityESX_S17_vS18_EENS_8epilogue10collective18CollectiveEpilogueINS1A_23Sm100TmaWarpSpecializedILi2ELi2ELi32ELb0ELb0EEEJSG_NS5_IJNSQ_ISE_SB_EES1F_EEEaSH_aSH_NS1A_6fusion15FusionCallbacksIS1E_NS1H_17LinearCombinationIaiaiLNS_15FloatRoundStyleE2EEESG_S1G_JEEENS4_5SM1004TMEM4LOAD26SM100_TMEM_LOAD_16dp32b32xESX_S17_NS4_39AutoVectorizingCopyWithAssumedAlignmentILi128EEENS4_14SM90_TMA_STOREES17_S1S_S1S_EEEvvEEEEvNT_6ParamsE --------------------------
	.section	.nv.info._ZN7cutlass13device_kernelINS_4gemm6kernel13GemmUniversalIN4cute5tupleIJiiiiEEENS1_10collective13CollectiveMmaINS1_35MainloopSm100TmaUmmaWarpSpecializedILi4ELi2ELi4ENS5_IJNS4_1CILi1EEESB_SB_EEEEENS5_IJNSA_ILi64EEENSA_ILi128EEESE_EEEaNS5_IJlSB_lEEEaSH_NS4_8TiledMMAINS4_8MMA_AtomIJNS4_15SM100_MMA_S8_SSIaaiLi64ELi128ELNS4_4UMMA5MajorE0ELSM_0ELNSL_8SaturateE0EEEEEENS4_6LayoutISC_NS5_IJNSA_ILi0EEESR_SR_EEEEENS5_IJNS4_10UnderscoreESU_SU_EEEEENS4_13SM90_TMA_LOADENS4_14ComposedLayoutINS4_7SwizzleILi2ELi4ELi3EEENS4_18smem_ptr_flag_bitsILi8EEENSQ_INS5_IJNSA_ILi8EEESE_EEENS5_IJSE_SB_EEEEEEEvNS4_8identityESX_S17_vS18_EENS_8epilogue10collective18CollectiveEpilogueINS1A_23Sm100TmaWarpSpecializedILi2ELi2ELi32ELb0ELb0EEEJSG_NS5_IJNSQ_ISE_SB_EES1F_EEEaSH_aSH_NS1A_6fusion15FusionCallbacksIS1E_NS1H_17LinearCombinationIaiaiLNS_15FloatRoundStyleE2EEESG_S1G_JEEENS4_5SM1004TMEM4LOAD26SM100_TMEM_LOAD_16dp32b32xESX_S17_NS4_39AutoVectorizingCopyWithAssumedAlignmentILi128EEENS4_14SM90_TMA_STOREES17_S1S_S1S_EEEvvEEEEvNT_6ParamsE,"",@"SHT_CUDA_INFO"
	.sectionflags	@""
	.align	4


	//----- nvinfo : EIATTR_CUDA_API_VERSION
	.align		4
        /*0000*/ 	.byte	0x04, 0x37
        /*0002*/ 	.short	(.L_31 - .L_30)
.L_30:
        /*0004*/ 	.word	0x00000082


	//----- nvinfo : EIATTR_KPARAM_INFO
	.align		4
.L_31:
        /*0008*/ 	.byte	0x04, 0x17
        /*000a*/ 	.short	(.L_33 - .L_32)
.L_32:
        /*000c*/ 	.word	0x00000000
        /*0010*/ 	.short	0x0000
        /*0012*/ 	.short	0x0000
        /*0014*/ 	.byte	0x00, 0xf0, 0x01, 0x20


	//----- nvinfo : EIATTR_AT_ENTRY_FRAGMENTS
	.align		4
.L_33:
        /*0018*/ 	.byte	0x04, 0x4f
        /*001a*/ 	.short	(.L_35 - .L_34)


	//   ....[0]....
.L_34:
        /*001c*/ 	.word	0x00000006


	//----- nvinfo : EIATTR_RESERVED_SMEM_USED
	.align		4
.L_35:
        /*0020*/ 	.byte	0x01, 0x41
	.zero		2


	//----- nvinfo : EIATTR_SPARSE_MMA_MASK
	.align		4
        /*0024*/ 	.byte	0x03, 0x50
        /*0026*/ 	.short	0x0000


	//----- nvinfo : EIATTR_TCGEN05_1CTA_USED
	.align		4
        /*0028*/ 	.byte	0x01, 0x51
	.zero		2


	//----- nvinfo : EIATTR_MAXREG_COUNT
	.align		4
        /*002c*/ 	.byte	0x03, 0x1b
        /*002e*/ 	.short	0x00ff


	//----- nvinfo : EIATTR_NUM_BARRIERS
	.align		4
        /*0030*/ 	.byte	0x02, 0x4c
        /*0032*/ 	.byte	0x07
	.zero		1


	//----- nvinfo : EIATTR_EXTERNS
	.align		4
        /*0034*/ 	.byte	0x04, 0x0f
        /*0036*/ 	.short	(.L_37 - .L_36)


	//   ....[0]....
	.align		4
.L_36:
        /*0038*/ 	.word	index@(__assertfail)


	//----- nvinfo : EIATTR_MERCURY_ISA_VERSION
	.align		4
.L_37:
        /*003c*/ 	.byte	0x03, 0x5f
        /*003e*/ 	.short	0x0101


	//----- nvinfo : EIATTR_INT_WARP_WIDE_INSTR_OFFSETS
	.align		4
        /*0040*/ 	.byte	0x04, 0x31
        /*0042*/ 	.short	(.L_39 - .L_38)


	//   ....[0]....
.L_38:
        /*0044*/ 	.word	0x00001da0


	//   ....[1]....
        /*0048*/ 	.word	0x00003770


	//   ....[2]....
        /*004c*/ 	.word	0x00003790


	//   ....[3]....
        /*0050*/ 	.word	0x000037c0


	//   ....[4]....
        /*0054*/ 	.word	0x000040f0


	//   ....[5]....
        /*0058*/ 	.word	0x00004160


	//   ....[6]....
        /*005c*/ 	.word	0x00004340


	//   ....[7]....
        /*0060*/ 	.word	0x000044a0


	//----- nvinfo : EIATTR_COOP_GROUP_MASK_REGIDS
	.align		4
.L_39:
        /*0064*/ 	.byte	0x04, 0x29
        /*0066*/ 	.short	(.L_41 - .L_40)


	//   ....[0]....
.L_40:
        /*0068*/ 	.word	0xffffffff


	//   ....[1]....
        /*006c*/ 	.word	0xffffffff


	//   ....[2]....
        /*0070*/ 	.word	0xffffffff


	//   ....[3]....
        /*0074*/ 	.word	0xffffffff


	//   ....[4]....
        /*0078*/ 	.word	0xffffffff


	//   ....[5]....
        /*007c*/ 	.word	0xffffffff


	//   ....[6]....
        /*0080*/ 	.word	0xffffffff


	//   ....[7]....
        /*0084*/ 	.word	0xffffffff


	//   ....[8]....
        /*0088*/ 	.word	0xffffffff


	//   ....[9]....
        /*008c*/ 	.word	0xffffffff


	//   ....[10]....
        /*0090*/ 	.word	0xffffffff


	//   ....[11]....
        /*0094*/ 	.word	0xffffffff


	//   ....[12]....
        /*0098*/ 	.word	0xffffffff


	//----- nvinfo : EIATTR_COOP_GROUP_INSTR_OFFSETS
	.align		4
.L_41:
        /*009c*/ 	.byte	0x04, 0x28
        /*009e*/ 	.short	(.L_43 - .L_42)


	//   ....[0]....
.L_42:
        /*00a0*/ 	.word	0x00000090


	//   ....[1]....
        /*00a4*/ 	.word	0x000004d0


	//   ....[2]....
        /*00a8*/ 	.word	0x00000640


	//   ....[3]....
        /*00ac*/ 	.word	0x000007a0


	//   ....[4]....
        /*00b0*/ 	.word	0x000008a0


	//   ....[5]....
        /*00b4*/ 	.word	0x00000a10


	//   ....[6]....
        /*00b8*/ 	.word	0x00000bb0


	//   ....[7]....
        /*00bc*/ 	.word	0x00001c80


	//   ....[8]....
        /*00c0*/ 	.word	0x00002a60


	//   ....[9]....
        /*00c4*/ 	.word	0x00002c70


	//   ....[10]....
        /*00c8*/ 	.word	0x00002ca0


	//   ....[11]....
        /*00cc*/ 	.word	0x00003650


	//   ....[12]....
        /*00d0*/ 	.word	0x00003880


	//----- nvinfo : EIATTR_VRC_CTA_INIT_COUNT
	.align		4
.L_43:
        /*00d4*/ 	.byte	0x02, 0x4a
        /*00d6*/ 	.byte	0x80
	.zero		1


	//----- nvinfo : EIATTR_SYSCALL_OFFSETS
	.align		4
        /*00d8*/ 	.byte	0x04, 0x46
        /*00da*/ 	.short	(.L_45 - .L_44)


	//   ....[0]....
.L_44:
        /*00dc*/ 	.word	0x00004ef0


	//   ....[1]....
        /*00e0*/ 	.word	0x00005030


	//   ....[2]....
        /*00e4*/ 	.word	0x00005830


	//   ....[3]....
        /*00e8*/ 	.word	0x000065d0


	//----- nvinfo : EIATTR_MBARRIER_INSTR_OFFSETS
	.align		4
.L_45:
        /*00ec*/ 	.byte	0x04, 0x39
        /*00ee*/ 	.short	(.L_47 - .L_46)


	//   ....[0]....
.L_46:
        /*00f0*/ 	.word	0x000005b0
        /*00f4*/ 	.word	0x000000ff
        /*00f8*/ 	.word	0x00000000
        /*00fc*/ 	.short	0x0100
        /*00fe*/ 	.byte	0x05
	.zero		1


	//   ....[1]....
        /*0100*/ 	.word	0x000005c0
        /*0104*/ 	.word	0x000000ff
        /*0108*/ 	.word	0x00000020
        /*010c*/ 	.short	0x0100
        /*010e*/ 	.byte	0x05
	.zero		1


	//   ....[2]....
        /*0110*/ 	.word	0x000005d0
        /*0114*/ 	.word	0x000000ff
        /*0118*/ 	.word	0x00000008
        /*011c*/ 	.short	0x0100
        /*011e*/ 	.byte	0x05
	.zero		1


	//   ....[3]....
        /*0120*/ 	.word	0x000005e0
        /*0124*/ 	.word	0x000000ff
        /*0128*/ 	.word	0x00000028
        /*012c*/ 	.short	0x0100
        /*012e*/ 	.byte	0x05
	.zero		1


	//   ....[4]....
        /*0130*/ 	.word	0x000005f0
        /*0134*/ 	.word	0x000000ff
        /*0138*/ 	.word	0x00000010
        /*013c*/ 	.short	0x0100
        /*013e*/ 	.byte	0x05
	.zero		1


	//   ....[5]....
        /*0140*/ 	.word	0x00000600
        /*0144*/ 	.word	0x000000ff
        /*0148*/ 	.word	0x00000030
        /*014c*/ 	.short	0x0100
        /*014e*/ 	.byte	0x05
	.zero		1


	//   ....[6]....
        /*0150*/ 	.word	0x00000610
        /*0154*/ 	.word	0x000000ff
        /*0158*/ 	.word	0x00000018
        /*015c*/ 	.short	0x0100
        /*015e*/ 	.byte	0x05
	.zero		1


	//   ....[7]....
        /*0160*/ 	.word	0x00000620
        /*0164*/ 	.word	0x000000ff
        /*0168*/ 	.word	0x00000038
        /*016c*/ 	.short	0x0100
        /*016e*/ 	.byte	0x05
	.zero		1


	//   ....[8]....
        /*0170*/ 	.word	0x00000750
        /*0174*/ 	.word	0x000000ff
        /*0178*/ 	.word	0x00000040
        /*017c*/ 	.short	0x0100
        /*017e*/ 	.byte	0x07
	.zero		1


	//   ....[9]....
        /*0180*/ 	.word	0x00000760
        /*0184*/ 	.word	0x000000ff
        /*0188*/ 	.word	0x00000050
        /*018c*/ 	.short	0x0100
        /*018e*/ 	.byte	0x07
	.zero		1


	//   ....[10]....
        /*0190*/ 	.word	0x00000770
        /*0194*/ 	.word	0x000000ff
        /*0198*/ 	.word	0x00000048
        /*019c*/ 	.short	0x0100
        /*019e*/ 	.byte	0x07
	.zero		1


	//   ....[11]....
        /*01a0*/ 	.word	0x00000780
        /*01a4*/ 	.word	0x000000ff
        /*01a8*/ 	.word	0x00000058
        /*01ac*/ 	.short	0x0100
        /*01ae*/ 	.byte	0x07
	.zero		1


	//   ....[12]....
        /*01b0*/ 	.word	0x00000870
        /*01b4*/ 	.word	0x000000ff
        /*01b8*/ 	.word	0x00000060
        /*01bc*/ 	.short	0x0100
        /*01be*/ 	.byte	0x05
	.zero		1


	//   ....[13]....
        /*01c0*/ 	.word	0x00000880
        /*01c4*/ 	.word	0x000000ff
        /*01c8*/ 	.word	0x00000068
        /*01cc*/ 	.short	0x0100
        /*01ce*/ 	.byte	0x05
	.zero		1


	//   ....[14]....
        /*01d0*/ 	.word	0x000009c0
        /*01d4*/ 	.word	0x000000ff
        /*01d8*/ 	.word	0x00000070
        /*01dc*/ 	.short	0x0100
        /*01de*/ 	.byte	0x05
	.zero		1


	//   ....[15]....
        /*01e0*/ 	.word	0x000009d0
        /*01e4*/ 	.word	0x000000ff
        /*01e8*/ 	.word	0x00000080
        /*01ec*/ 	.short	0x0100
        /*01ee*/ 	.byte	0x05
	.zero		1


	//   ....[16]....
        /*01f0*/ 	.word	0x000009e0
        /*01f4*/ 	.word	0x000000ff
        /*01f8*/ 	.word	0x00000078
        /*01fc*/ 	.short	0x0100
        /*01fe*/ 	.byte	0x05
	.zero		1


	//   ....[17]....
        /*0200*/ 	.word	0x000009f0
        /*0204*/ 	.word	0x000000ff
        /*0208*/ 	.word	0x00000088
        /*020c*/ 	.short	0x0100
        /*020e*/ 	.byte	0x05
	.zero		1


	//   ....[18]....
        /*0210*/ 	.word	0x00000b20
        /*0214*/ 	.word	0x000000ff
        /*0218*/ 	.word	0x00000090
        /*021c*/ 	.short	0x0100
        /*021e*/ 	.byte	0x07
	.zero		1


	//   ....[19]....
        /*0220*/ 	.word	0x00000b30
        /*0224*/ 	.word	0x000000ff
        /*0228*/ 	.word	0x000000b0
        /*022c*/ 	.short	0x0100
        /*022e*/ 	.byte	0x07
	.zero		1


	//   ....[20]....
        /*0230*/ 	.word	0x00000b40
        /*0234*/ 	.word	0x000000ff
        /*0238*/ 	.word	0x00000098
        /*023c*/ 	.short	0x0100
        /*023e*/ 	.byte	0x07
	.zero		1


	//   ....[21]....
        /*0240*/ 	.word	0x00000b50
        /*0244*/ 	.word	0x000000ff
        /*0248*/ 	.word	0x000000b8
        /*024c*/ 	.short	0x0100
        /*024e*/ 	.byte	0x07
	.zero		1


	//   ....[22]....
        /*0250*/ 	.word	0x00000b60
        /*0254*/ 	.word	0x000000ff
        /*0258*/ 	.word	0x000000a0
        /*025c*/ 	.short	0x0100
        /*025e*/ 	.byte	0x07
	.zero		1


	//   ....[23]....
        /*0260*/ 	.word	0x00000b70
        /*0264*/ 	.word	0x000000ff
        /*0268*/ 	.word	0x000000c0
        /*026c*/ 	.short	0x0100
        /*026e*/ 	.byte	0x07
	.zero		1


	//   ....[24]....
        /*0270*/ 	.word	0x00000b80
        /*0274*/ 	.word	0x000000ff
        /*0278*/ 	.word	0x000000a8
        /*027c*/ 	.short	0x0100
        /*027e*/ 	.byte	0x07
	.zero		1


	//   ....[25]....
        /*0280*/ 	.word	0x00000b90
        /*0284*/ 	.word	0x000000ff
        /*0288*/ 	.word	0x000000c8
        /*028c*/ 	.short	0x0100
        /*028e*/ 	.byte	0x07
	.zero		1


	//   ....[26]....
        /*0290*/ 	.word	0x00000c80
        /*0294*/ 	.word	0x000000ff
        /*0298*/ 	.word	0x000000d0
        /*029c*/ 	.short	0x0100
        /*029e*/ 	.byte	0x05
	.zero		1


	//   ....[27]....
        /*02a0*/ 	.word	0x00000c90
        /*02a4*/ 	.word	0x000000ff
        /*02a8*/ 	.word	0x000000e0
        /*02ac*/ 	.short	0x0100
        /*02ae*/ 	.byte	0x05
	.zero		1


	//   ....[28]....
        /*02b0*/ 	.word	0x00000ca0
        /*02b4*/ 	.word	0x000000ff
        /*02b8*/ 	.word	0x000000d8
        /*02bc*/ 	.short	0x0100
        /*02be*/ 	.byte	0x05
	.zero		1


	//   ....[29]....
        /*02c0*/ 	.word	0x00000cb0
        /*02c4*/ 	.word	0x000000ff
        /*02c8*/ 	.word	0x000000e8
        /*02cc*/ 	.short	0x0100
        /*02ce*/ 	.byte	0x05
	.zero		1


	//   ....[30]....
        /*02d0*/ 	.word	0x00001580
        /*02d4*/ 	.word	0x00000003
        /*02d8*/ 	.word	0x000000e0
        /*02dc*/ 	.short	0x010a
        /*02de*/ 	.byte	0xff
	.zero		1


	//   ....[31]....
        /*02e0*/ 	.word	0x000015b0
        /*02e4*/ 	.word	0x00000003
        /*02e8*/ 	.word	0x000000d0
        /*02ec*/ 	.short	0x0101
        /*02ee*/ 	.byte	0xff
	.zero		1


	//   ....[32]....
        /*02f0*/ 	.word	0x00001680
        /*02f4*/ 	.word	0x000000ff
        /*02f8*/ 	.word	0x00000020
        /*02fc*/ 	.short	0x010a
        /*02fe*/ 	.byte	0x08
	.zero		1


	//   ....[33]....
        /*0300*/ 	.word	0x00001720
        /*0304*/ 	.word	0x000000ff
        /*0308*/ 	.word	0x00000020
        /*030c*/ 	.short	0x010a
        /*030e*/ 	.byte	0x21
	.zero		1


	//   ....[34]....
        /*0310*/ 	.word	0x00001870
        /*0314*/ 	.word	0x000000ff
        /*0318*/ 	.word	0x00000020
        /*031c*/ 	.short	0x010a
        /*031e*/ 	.byte	0x08
	.zero		1


	//   ....[35]....
        /*0320*/ 	.word	0x00001980
        /*0324*/ 	.word	0x000000ff
        /*0328*/ 	.word	0x00000068
        /*032c*/ 	.short	0x0101
        /*032e*/ 	.byte	0x04
	.zero		1


	//   ....[36]....
        /*0330*/ 	.word	0x000019a0
        /*0334*/ 	.word	0x000000ff
        /*0338*/ 	.word	0x00000020
        /*033c*/ 	.short	0x010a
        /*033e*/ 	.byte	0x08
	.zero		1


	//   ....[37]....
        /*0340*/ 	.word	0x00001a20
        /*0344*/ 	.word	0x000000ff
        /*0348*/ 	.word	0x00000020
        /*034c*/ 	.short	0x010a
        /*034e*/ 	.byte	0x11
	.zero		1


	//   ....[38]....
        /*0350*/ 	.word	0x00001b70
        /*0354*/ 	.word	0x000000ff
        /*0358*/ 	.word	0x00000020
        /*035c*/ 	.short	0x010a
        /*035e*/ 	.byte	0x08
	.zero		1


	//   ....[39]....
        /*0360*/ 	.word	0x00001cb0
        /*0364*/ 	.word	0x00000002
        /*0368*/ 	.word	0x00000070
        /*036c*/ 	.short	0x010a
        /*036e*/ 	.byte	0xff
	.zero		1


	//   ....[40]....
        /*0370*/ 	.word	0x00001d70
        /*0374*/ 	.word	0x00000002
        /*0378*/ 	.word	0x00000000
        /*037c*/ 	.short	0x0101
        /*037e*/ 	.byte	0xff
	.zero		1


	//   ....[41]....
        /*0380*/ 	.word	0x000022d0
        /*0384*/ 	.word	0x000000ff
        /*0388*/ 	.word	0x00000000
        /*038c*/ 	.short	0x010a
        /*038e*/ 	.byte	0x05
	.zero		1


	//   ....[42]....
        /*0390*/ 	.word	0x00002360
        /*0394*/ 	.word	0x000000ff
        /*0398*/ 	.word	0x00000000
        /*039c*/ 	.short	0x010a
        /*039e*/ 	.byte	0x05
	.zero		1


	//   ....[43]....
        /*03a0*/ 	.word	0x000023f0
        /*03a4*/ 	.word	0x000000ff
        /*03a8*/ 	.word	0x00000000
        /*03ac*/ 	.short	0x010a
        /*03ae*/ 	.byte	0x05
	.zero		1


	//   ....[44]....
        /*03b0*/ 	.word	0x00002490
        /*03b4*/ 	.word	0x00000000
        /*03b8*/ 	.word	0x00000000
        /*03bc*/ 	.short	0x010a
        /*03be*/ 	.byte	0xff
	.zero		1


	//   ....[45]....
        /*03c0*/ 	.word	0x000025b0
        /*03c4*/ 	.word	0x00000000
        /*03c8*/ 	.word	0x000000d0
        /*03cc*/ 	.short	0x010a
        /*03ce*/ 	.byte	0xff
	.zero		1


	//   ....[46]....
        /*03d0*/ 	.word	0x00002610
        /*03d4*/ 	.word	0x00000004
        /*03d8*/ 	.word	0x00000000
        /*03dc*/ 	.short	0x0101
        /*03de*/ 	.byte	0xff
	.zero		1


	//   ....[47]....
        /*03e0*/ 	.word	0x00002630
        /*03e4*/ 	.word	0x000000ff
        /*03e8*/ 	.word	0x00000080
        /*03ec*/ 	.short	0x010a
        /*03ee*/ 	.byte	0x05
	.zero		1


	//   ....[48]....
        /*03f0*/ 	.word	0x00002750
        /*03f4*/ 	.word	0x00000000
        /*03f8*/ 	.word	0x00000070
        /*03fc*/ 	.short	0x010a
        /*03fe*/ 	.byte	0xff
	.zero		1


	//   ....[49]....
        /*0400*/ 	.word	0x00002860
        /*0404*/ 	.word	0x00000000
        /*0408*/ 	.word	0x00000000
        /*040c*/ 	.short	0x0101
        /*040e*/ 	.byte	0xff
	.zero		1


	//   ....[50]....
        /*0410*/ 	.word	0x000028f0
        /*0414*/ 	.word	0x000000ff
        /*0418*/ 	.word	0x00000080
        /*041c*/ 	.short	0x0106
        /*041e*/ 	.byte	0x05
	.zero		1


	//   ....[51]....
        /*0420*/ 	.word	0x00002910
        /*0424*/ 	.word	0x000000ff
        /*0428*/ 	.word	0x00000080
        /*042c*/ 	.short	0x010a
        /*042e*/ 	.byte	0x05
	.zero		1


	//   ....[52]....
        /*0430*/ 	.word	0x000029a0
        /*0434*/ 	.word	0x000000ff
        /*0438*/ 	.word	0x00000080
        /*043c*/ 	.short	0x0106
        /*043e*/ 	.byte	0x04
	.zero		1


	//   ....[53]....
        /*0440*/ 	.word	0x000029e0
        /*0444*/ 	.word	0x00000000
        /*0448*/ 	.word	0x00000080
        /*044c*/ 	.short	0x010a
        /*044e*/ 	.byte	0xff
	.zero		1


	//   ....[54]....
        /*0450*/ 	.word	0x00002ee0
        /*0454*/ 	.word	0x00000000
        /*0458*/ 	.word	0x00000070
        /*045c*/ 	.short	0x010a
        /*045e*/ 	.byte	0xff
	.zero		1


	//   ....[55]....
        /*0460*/ 	.word	0x00002fe0
        /*0464*/ 	.word	0x00000003
        /*0468*/ 	.word	0x00000000
        /*046c*/ 	.short	0x0101
        /*046e*/ 	.byte	0xff
	.zero		1


	//   ....[56]....
        /*0470*/ 	.word	0x00002ff0
        /*0474*/ 	.word	0x000000ff
        /*0478*/ 	.word	0x00000000
        /*047c*/ 	.short	0x010a
        /*047e*/ 	.byte	0x04
	.zero		1


	//   ....[57]....
        /*0480*/ 	.word	0x00003070
        /*0484*/ 	.word	0x000000ff
        /*0488*/ 	.word	0x000000b0
        /*048c*/ 	.short	0x010a
        /*048e*/ 	.byte	0x08
	.zero		1


	//   ....[58]....
        /*0490*/ 	.word	0x00003150
        /*0494*/ 	.word	0x000000ff
        /*0498*/ 	.word	0x00000000
        /*049c*/ 	.short	0x010a
        /*049e*/ 	.byte	0x07
	.zero		1


	//   ....[59]....
        /*04a0*/ 	.word	0x00003290
        /*04a4*/ 	.word	0x000000ff
        /*04a8*/ 	.word	0x00000000
        /*04ac*/ 	.short	0x010a
        /*04ae*/ 	.byte	0x04
	.zero		1


	//   ....[60]....
        /*04b0*/ 	.word	0x00003480
        /*04b4*/ 	.word	0x000000ff
        /*04b8*/ 	.word	0x00000000
        /*04bc*/ 	.short	0x010a
        /*04be*/ 	.byte	0x05
	.zero		1


	//   ....[61]....
        /*04c0*/ 	.word	0x00003510
        /*04c4*/ 	.word	0x000000ff
        /*04c8*/ 	.word	0x00000000
        /*04cc*/ 	.short	0x010a
        /*04ce*/ 	.byte	0x05
	.zero		1


	//   ....[62]....
        /*04d0*/ 	.word	0x000035a0
        /*04d4*/ 	.word	0x000000ff
        /*04d8*/ 	.word	0x00000000
        /*04dc*/ 	.short	0x010a
        /*04de*/ 	.byte	0x05
	.zero		1


	//   ....[63]....
        /*04e0*/ 	.word	0x00003630
        /*04e4*/ 	.word	0x000000ff
        /*04e8*/ 	.word	0x00000000
        /*04ec*/ 	.short	0x010a
        /*04ee*/ 	.byte	0x07
	.zero		1


	//   ....[64]....
        /*04f0*/ 	.word	0x00003a90
        /*04f4*/ 	.word	0x00000000
        /*04f8*/ 	.word	0x00000070
        /*04fc*/ 	.short	0x010a
        /*04fe*/ 	.byte	0xff
	.zero		1


	//   ....[65]....
        /*0500*/ 	.word	0x00003b50
        /*0504*/ 	.word	0x00000000
        /*0508*/ 	.word	0x00000000
        /*050c*/ 	.short	0x0101
        /*050e*/ 	.byte	0xff
	.zero		1


	//   ....[66]....
        /*0510*/ 	.word	0x00003e70
        /*0514*/ 	.word	0x000000ff
        /*0518*/ 	.word	0x00000068
        /*051c*/ 	.short	0x010a
        /*051e*/ 	.byte	0x07
	.zero		1


	//   ....[67]....
        /*0520*/ 	.word	0x00004060
        /*0524*/ 	.word	0x000000ff
        /*0528*/ 	.word	0x00000050
        /*052c*/ 	.short	0x010a
        /*052e*/ 	.byte	0x07
	.zero		1


	//   ....[68]....
        /*0530*/ 	.word	0x00004230
        /*0534*/ 	.word	0x000000ff
        /*0538*/ 	.word	0x00000040
        /*053c*/ 	.short	0x010b
        /*053e*/ 	.byte	0x07
	.zero		1


	//   ....[69]....
        /*0540*/ 	.word	0x000042a0
        /*0544*/ 	.word	0x000000ff
        /*0548*/ 	.word	0x00000000
        /*054c*/ 	.short	0x0101
        /*054e*/ 	.byte	0x08
	.zero		1


	//   ....[70]....
        /*0550*/ 	.word	0x000042d0
        /*0554*/ 	.word	0x000000ff
        /*0558*/ 	.word	0x00000058
        /*055c*/ 	.short	0x010a
        /*055e*/ 	.byte	0x07
	.zero		1


	//   ....[71]....
        /*0560*/ 	.word	0x000044e0
        /*0564*/ 	.word	0x000000ff
        /*0568*/ 	.word	0x00000048
        /*056c*/ 	.short	0x010b
        /*056e*/ 	.byte	0x07
	.zero		1


	//   ....[72]....
        /*0570*/ 	.word	0x00004500
        /*0574*/ 	.word	0x000000ff
        /*0578*/ 	.word	0x00000000
        /*057c*/ 	.short	0x0101
        /*057e*/ 	.byte	0x0d
	.zero		1


	//   ....[73]....
        /*0580*/ 	.word	0x00004530
        /*0584*/ 	.word	0x000000ff
        /*0588*/ 	.word	0x00000050
        /*058c*/ 	.short	0x010a
        /*058e*/ 	.byte	0x07
	.zero		1


	//   ....[74]....
        /*0590*/ 	.word	0x00004570
        /*0594*/ 	.word	0x00000000
        /*0598*/ 	.word	0x00000058
        /*059c*/ 	.short	0x010a
        /*059e*/ 	.byte	0xff
	.zero		1


	//   ....[75]....
        /*05a0*/ 	.word	0x000048c0
        /*05a4*/ 	.word	0x00000000
        /*05a8*/ 	.word	0x00000070
        /*05ac*/ 	.short	0x010a
        /*05ae*/ 	.byte	0xff
	.zero		1


	//   ....[76]....
        /*05b0*/ 	.word	0x000049d0
        /*05b4*/ 	.word	0x00000000
        /*05b8*/ 	.word	0x00000000
        /*05bc*/ 	.short	0x0101
        /*05be*/ 	.byte	0xff
	.zero		1


	//   ....[77]....
        /*05c0*/ 	.word	0x00005420
        /*05c4*/ 	.word	0x00000000
        /*05c8*/ 	.word	0x00000040
        /*05cc*/ 	.short	0x010a
        /*05ce*/ 	.byte	0xff
	.zero		1


	//   ....[78]....
        /*05d0*/ 	.word	0x00005490
        /*05d4*/ 	.word	0x0000006c
        /*05d8*/ 	.word	0x00000090
        /*05dc*/ 	.short	0x010a
        /*05de*/ 	.byte	0xff
	.zero		1


	//   ....[79]....
        /*05e0*/ 	.word	0x00005570
        /*05e4*/ 	.word	0x00000000
        /*05e8*/ 	.word	0x00000040
        /*05ec*/ 	.short	0x010a
        /*05ee*/ 	.byte	0xff
	.zero		1


	//   ....[80]....
        /*05f0*/ 	.word	0x00005690
        /*05f4*/ 	.word	0x00000000
        /*05f8*/ 	.word	0x00000000
        /*05fc*/ 	.short	0x0101
        /*05fe*/ 	.byte	0xff
	.zero		1


	//   ....[81]....
        /*0600*/ 	.word	0x00005710
        /*0604*/ 	.word	0x0000006c
        /*0608*/ 	.word	0x00000090
        /*060c*/ 	.short	0x010a
        /*060e*/ 	.byte	0xff
	.zero		1


	//   ....[82]....
        /*0610*/ 	.word	0x00006280
        /*0614*/ 	.word	0x0000004b
        /*0618*/ 	.word	0x00000040
        /*061c*/ 	.short	0x010a
        /*061e*/ 	.byte	0xff
	.zero		1


	//   ....[83]....
        /*0620*/ 	.word	0x00006330
        /*0624*/ 	.word	0x0000004b
        /*0628*/ 	.word	0x00000040
        /*062c*/ 	.short	0x010a
        /*062e*/ 	.byte	0xff
	.zero		1


	//   ....[84]....
        /*0630*/ 	.word	0x00006450
        /*0634*/ 	.word	0x00000000
        /*0638*/ 	.word	0x00000000
        /*063c*/ 	.short	0x0101
        /*063e*/ 	.byte	0xff
	.zero		1


	//   ....[85]....
        /*0640*/ 	.word	0x00006800
        /*0644*/ 	.word	0x000000ff
        /*0648*/ 	.word	0x00000000
        /*064c*/ 	.short	0x0101
        /*064e*/ 	.byte	0x05
	.zero		1


	//   ....[86]....
        /*0650*/ 	.word	0x00007140
        /*0654*/ 	.word	0x00000003
        /*0658*/ 	.word	0x000000e0
        /*065c*/ 	.short	0x010a
        /*065e*/ 	.byte	0xff
	.zero		1


	//   ....[87]....
        /*0660*/ 	.word	0x000071a0
        /*0664*/ 	.word	0x00000002
        /*0668*/ 	.word	0x00000020
        /*066c*/ 	.short	0x010a
        /*066e*/ 	.byte	0xff
	.zero		1


	//   ....[88]....
        /*0670*/ 	.word	0x00007200
        /*0674*/ 	.word	0x00000002
        /*0678*/ 	.word	0x00000020
        /*067c*/ 	.short	0x010a
        /*067e*/ 	.byte	0xff
	.zero		1


	//   ....[89]....
        /*0680*/ 	.word	0x00007250
        /*0684*/ 	.word	0x00000002
        /*0688*/ 	.word	0x00000070
        /*068c*/ 	.short	0x010a
        /*068e*/ 	.byte	0xff
	.zero		1


	//   ....[90]....
        /*0690*/ 	.word	0x000072b0
        /*0694*/ 	.word	0x00000000
        /*0698*/ 	.word	0x00000000
        /*069c*/ 	.short	0x010a
        /*069e*/ 	.byte	0xff
	.zero		1


	//   ....[91]....
        /*06a0*/ 	.word	0x00007310
        /*06a4*/ 	.word	0x00000000
        /*06a8*/ 	.word	0x00000000
        /*06ac*/ 	.short	0x010a
        /*06ae*/ 	.byte	0xff
	.zero		1


	//   ....[92]....
        /*06b0*/ 	.word	0x00007370
        /*06b4*/ 	.word	0x00000000
        /*06b8*/ 	.word	0x00000000
        /*06bc*/ 	.short	0x010a
        /*06be*/ 	.byte	0xff
	.zero		1


	//   ....[93]....
        /*06c0*/ 	.word	0x000073c0
        /*06c4*/ 	.word	0x00000000
        /*06c8*/ 	.word	0x000000d0
        /*06cc*/ 	.short	0x010a
        /*06ce*/ 	.byte	0xff
	.zero		1


	//   ....[94]....
        /*06d0*/ 	.word	0x00007420
        /*06d4*/ 	.word	0x00000000
        /*06d8*/ 	.word	0x00000080
        /*06dc*/ 	.short	0x010a
        /*06de*/ 	.byte	0xff
	.zero		1


	//   ....[95]....
        /*06e0*/ 	.word	0x00007470
        /*06e4*/ 	.word	0x00000000
        /*06e8*/ 	.word	0x00000070
        /*06ec*/ 	.short	0x010a
        /*06ee*/ 	.byte	0xff
	.zero		1


	//   ....[96]....
        /*06f0*/ 	.word	0x000074d0
        /*06f4*/ 	.word	0x00000000
        /*06f8*/ 	.word	0x00000080
        /*06fc*/ 	.short	0x010a
        /*06fe*/ 	.byte	0xff
	.zero		1


	//   ....[97]....
        /*0700*/ 	.word	0x00007520
        /*0704*/ 	.word	0x00000000
        /*0708*/ 	.word	0x00000070
        /*070c*/ 	.short	0x010a
        /*070e*/ 	.byte	0xff
	.zero		1


	//   ....[98]....
        /*0710*/ 	.word	0x00007580
        /*0714*/ 	.word	0x00000003
        /*0718*/ 	.word	0x000000b0
        /*071c*/ 	.short	0x010a
        /*071e*/ 	.byte	0xff
	.zero		1


	//   ....[99]....
        /*0720*/ 	.word	0x000075e0
        /*0724*/ 	.word	0x00000000
        /*0728*/ 	.word	0x00000000
        /*072c*/ 	.short	0x010a
        /*072e*/ 	.byte	0xff
	.zero		1


	//   ....[100]....
        /*0730*/ 	.word	0x00007640
        /*0734*/ 	.word	0x00000000
        /*0738*/ 	.word	0x00000000
        /*073c*/ 	.short	0x010a
        /*073e*/ 	.byte	0xff
	.zero		1


	//   ....[101]....
        /*0740*/ 	.word	0x000076a0
        /*0744*/ 	.word	0x00000000
        /*0748*/ 	.word	0x00000000
        /*074c*/ 	.short	0x010a
        /*074e*/ 	.byte	0xff
	.zero		1


	//   ....[102]....
        /*0750*/ 	.word	0x00007700
        /*0754*/ 	.word	0x00000000
        /*0758*/ 	.word	0x00000000
        /*075c*/ 	.short	0x010a
        /*075e*/ 	.byte	0xff
	.zero		1


	//   ....[103]....
        /*0760*/ 	.word	0x00007760
        /*0764*/ 	.word	0x00000000
        /*0768*/ 	.word	0x00000000
        /*076c*/ 	.short	0x010a
        /*076e*/ 	.byte	0xff
	.zero		1


	//   ....[104]....
        /*0770*/ 	.word	0x000077b0
        /*0774*/ 	.word	0x00000000
        /*0778*/ 	.word	0x00000070
        /*077c*/ 	.short	0x010a
        /*077e*/ 	.byte	0xff
	.zero		1


	//   ....[105]....
        /*0780*/ 	.word	0x00007810
        /*0784*/ 	.word	0x00000000
        /*0788*/ 	.word	0x00000068
        /*078c*/ 	.short	0x010a
        /*078e*/ 	.byte	0xff
	.zero		1


	//   ....[106]....
        /*0790*/ 	.word	0x00007870
        /*0794*/ 	.word	0x00000003
        /*0798*/ 	.word	0x00000050
        /*079c*/ 	.short	0x010a
        /*079e*/ 	.byte	0xff
	.zero		1


	//   ....[107]....
        /*07a0*/ 	.word	0x000078d0
        /*07a4*/ 	.word	0x00000003
        /*07a8*/ 	.word	0x00000058
        /*07ac*/ 	.short	0x010a
        /*07ae*/ 	.byte	0xff
	.zero		1


	//   ....[108]....
        /*07b0*/ 	.word	0x00007930
        /*07b4*/ 	.word	0x00000000
        /*07b8*/ 	.word	0x00000050
        /*07bc*/ 	.short	0x010a
        /*07be*/ 	.byte	0xff
	.zero		1


	//   ....[109]....
        /*07c0*/ 	.word	0x00007980
        /*07c4*/ 	.word	0x00000000
        /*07c8*/ 	.word	0x00000070
        /*07cc*/ 	.short	0x010a
        /*07ce*/ 	.byte	0xff
	.zero		1


	//   ....[110]....
        /*07d0*/ 	.word	0x000079d0
        /*07d4*/ 	.word	0x00000000
        /*07d8*/ 	.word	0x00000040
        /*07dc*/ 	.short	0x010a
        /*07de*/ 	.byte	0xff
	.zero		1


	//   ....[111]....
        /*07e0*/ 	.word	0x00007a20
        /*07e4*/ 	.word	0x0000006c
        /*07e8*/ 	.word	0x00000090
        /*07ec*/ 	.short	0x010a
        /*07ee*/ 	.byte	0xff
	.zero		1


	//   ....[112]....
        /*07f0*/ 	.word	0x00007a70
        /*07f4*/ 	.word	0x0000004b
        /*07f8*/ 	.word	0x00000040
        /*07fc*/ 	.short	0x010a
        /*07fe*/ 	.byte	0xff
	.zero		1


	//----- nvinfo : EIATTR_NUM_MBARRIERS
	.align		4
.L_47:
        /*0800*/ 	.byte	0x03, 0x38
        /*0802*/ 	.short	0x001e


	//----- nvinfo : EIATTR_EXIT_INSTR_OFFSETS
	.align		4
        /*0804*/ 	.byte	0x04, 0x1c
        /*0806*/ 	.short	(.L_49 - .L_48)


	//   ....[0]....
.L_48:
        /*0808*/ 	.word	0x000024c0


	//   ....[1]....
        /*080c*/ 	.word	0x000029b0


	//   ....[2]....
        /*0810*/ 	.word	0x00002a10


	//   ....[3]....
        /*0814*/ 	.word	0x00003890


	//   ....[4]....
        /*0818*/ 	.word	0x000045a0


	//   ....[5]....
        /*081c*/ 	.word	0x000045e0


	//   ....[6]....
        /*0820*/ 	.word	0x00007130


	//----- nvinfo : EIATTR_MAX_THREADS
	.align		4
.L_49:
        /*0824*/ 	.byte	0x04, 0x05
        /*0826*/ 	.short	(.L_51 - .L_50)
.L_50:
        /*0828*/ 	.word	0x00000100
        /*082c*/ 	.word	0x00000001
        /*0830*/ 	.word	0x00000001


	//----- nvinfo : EIATTR_CRS_STACK_SIZE
	.align		4
.L_51:
        /*0834*/ 	.byte	0x04, 0x1e
        /*0836*/ 	.short	(.L_53 - .L_52)
.L_52:
        /*0838*/ 	.word	0x00000000


	//----- nvinfo : EIATTR_CBANK_PARAM_SIZE
	.align		4
.L_53:
        /*083c*/ 	.byte	0x03, 0x19
        /*083e*/ 	.short	0x0800


	//----- nvinfo : EIATTR_PARAM_CBANK
	.align		4
        /*0840*/ 	.byte	0x04, 0x0a
        /*0842*/ 	.short	(.L_55 - .L_54)
	.align		4
.L_54:
        /*0844*/ 	.word	index@(.nv.constant0._ZN7cutlass13device_kernelINS_4gemm6kernel13GemmUniversalIN4cute5tupleIJiiiiEEENS1_10collective13CollectiveMmaINS1_35MainloopSm100TmaUmmaWarpSpecializedILi4ELi2ELi4ENS5_IJNS4_1CILi1EEESB_SB_EEEEENS5_IJNSA_ILi64EEENSA_ILi128EEESE_EEEaNS5_IJlSB_lEEEaSH_NS4_8TiledMMAINS4_8MMA_AtomIJNS4_15SM100_MMA_S8_SSIaaiLi64ELi128ELNS4_4UMMA5MajorE0ELSM_0ELNSL_8SaturateE0EEEEEENS4_6LayoutISC_NS5_IJNSA_ILi0EEESR_SR_EEEEENS5_IJNS4_10UnderscoreESU_SU_EEEEENS4_13SM90_TMA_LOADENS4_14ComposedLayoutINS4_7SwizzleILi2ELi4ELi3EEENS4_18smem_ptr_flag_bitsILi8EEENSQ_INS5_IJNSA_ILi8EEESE_EEENS5_IJSE_SB_EEEEEEEvNS4_8identityESX_S17_vS18_EENS_8epilogue10collective18CollectiveEpilogueINS1A_23Sm100TmaWarpSpecializedILi2ELi2ELi32ELb0ELb0EEEJSG_NS5_IJNSQ_ISE_SB_EES1F_EEEaSH_aSH_NS1A_6fusion15FusionCallbacksIS1E_NS1H_17LinearCombinationIaiaiLNS_15FloatRoundStyleE2EEESG_S1G_JEEENS4_5SM1004TMEM4LOAD26SM100_TMEM_LOAD_16dp32b32xESX_S17_NS4_39AutoVectorizingCopyWithAssumedAlignmentILi128EEENS4_14SM90_TMA_STOREES17_S1S_S1S_EEEvvEEEEvNT_6ParamsE)
        /*0848*/ 	.short	0x0380
        /*084a*/ 	.short	0x0800


	//----- nvinfo : EIATTR_SW_WAR
	.align		4
.L_55:
        /*084c*/ 	.byte	0x04, 0x36
        /*084e*/ 	.short	(.L_57 - .L_56)
.L_56:
        /*0850*/ 	.word	0x00000008
.L_57:


//--------------------- .nv.callgraph             --------------------------
	.section	.nv.callgraph,"",@"SHT_CUDA_CALLGRAPH"
	.align	4
	.sectionentsize	8
	.align		4
        /*0000*/ 	.word	0x00000000
	.align		4
        /*0004*/ 	.word	0xffffffff
	.align		4
        /*0008*/ 	.word	index@(_ZN7cutlass13device_kernelINS_4gemm6kernel13GemmUniversalIN4cute5tupleIJiiiiEEENS1_10collective13CollectiveMmaINS1_35MainloopSm100TmaUmmaWarpSpecializedILi4ELi2ELi4ENS5_IJNS4_1CILi1EEESB_SB_EEEEENS5_IJNSA_ILi64EEENSA_ILi128EEESE_EEEaNS5_IJlSB_lEEEaSH_NS4_8TiledMMAINS4_8MMA_AtomIJNS4_15SM100_MMA_S8_SSIaaiLi64ELi128ELNS4_4UMMA5MajorE0ELSM_0ELNSL_8SaturateE0EEEEEENS4_6LayoutISC_NS5_IJNSA_ILi0EEESR_SR_EEEEENS5_IJNS4_10UnderscoreESU_SU_EEEEENS4_13SM90_TMA_LOADENS4_14ComposedLayoutINS4_7SwizzleILi2ELi4ELi3EEENS4_18smem_ptr_flag_bitsILi8EEENSQ_INS5_IJNSA_ILi8EEESE_EEENS5_IJSE_SB_EEEEEEEvNS4_8identityESX_S17_vS18_EENS_8epilogue10collective18CollectiveEpilogueINS1A_23Sm100TmaWarpSpecializedILi2ELi2ELi32ELb0ELb0EEEJSG_NS5_IJNSQ_ISE_SB_EES1F_EEEaSH_aSH_NS1A_6fusion15FusionCallbacksIS1E_NS1H_17LinearCombinationIaiaiLNS_15FloatRoundStyleE2EEESG_S1G_JEEENS4_5SM1004TMEM4LOAD26SM100_TMEM_LOAD_16dp32b32xESX_S17_NS4_39AutoVectorizingCopyWithAssumedAlignmentILi128EEENS4_14SM90_TMA_STOREES17_S1S_S1S_EEEvvEEEEvNT_6ParamsE)
	.align		4
        /*000c*/ 	.word	index@(__assertfail)
	.align		4
        /*0010*/ 	.word	0x00000000
	.align		4
        /*0014*/ 	.word	0xfffffffe
	.align		4
        /*0018*/ 	.word	0x00000000
	.align		4
        /*001c*/ 	.word	0xfffffffd
	.align		4
        /*0020*/ 	.word	0x00000000
	.align		4
        /*0024*/ 	.word	0xfffffffc


//--------------------- .nv.constant4             --------------------------
	.section	.nv.constant4,"a",@progbits
	.align	8
	.align		8
.nv.constant4:
        /*0000*/ 	.dword	__assertfail
	.align		8
        /*0008*/ 	.dword	__unnamed_1
	.align		8
        /*0010*/ 	.dword	__unnamed_2
	.align		8
        /*0018*/ 	.dword	_ZN40_INTERNAL_30d03d0c_4_k_cu_1afdd149_291214cuda3std3__45__cpo5beginE
	.align		8
        /*0020*/ 	.dword	_ZN40_INTERNAL_30d03d0c_4_k_cu_1afdd149_291214cuda3std3__45__cpo3endE
	.align		8
        /*0028*/ 	.dword	_ZN40_INTERNAL_30d03d0c_4_k_cu_1afdd149_291214cuda3std3__45__cpo6cbeginE
	.align		8
        /*0030*/ 	.dword	_ZN40_INTERNAL_30d03d0c_4_k_cu_1afdd149_291214cuda3std3__45__cpo4cendE
	.align		8
        /*0038*/ 	.dword	_ZN40_INTERNAL_30d03d0c_4_k_cu_1afdd149_291214cuda3std3__442_GLOBAL__N__30d03d0c_4_k_cu_1afdd149_291216ignoreE
	.align		8
        /*0040*/ 	.dword	_ZN40_INTERNAL_30d03d0c_4_k_cu_1afdd149_291214cuda3std3__419piecewise_constructE
	.align		8
        /*0048*/ 	.dword	_ZN40_INTERNAL_30d03d0c_4_k_cu_1afdd149_291214cuda3std3__48in_placeE
	.align		8
        /*0050*/ 	.dword	_ZN40_INTERNAL_30d03d0c_4_k_cu_1afdd149_291214cuda3std6ranges3__45__cpo4swapE
	.align		8
        /*0058*/ 	.dword	_ZN40_INTERNAL_30d03d0c_4_k_cu_1afdd149_291214cuda3std6ranges3__45__cpo9iter_moveE
	.align		8
        /*0060*/ 	.dword	_ZN40_INTERNAL_30d03d0c_4_k_cu_1afdd149_291214cute7productE
	.align		8
        /*0068*/ 	.dword	_ZN40_INTERNAL_30d03d0c_4_k_cu_1afdd149_291214cute1_E
	.align		8
        /*0070*/ 	.dword	$str$25
	.align		8
        /*0078*/ 	.dword	$str$26
	.align		8
        /*0080*/ 	.dword	$str$27
	.align		8
        /*0088*/ 	.dword	$str$28


//--------------------- .text._ZN7cutlass13device_kernelINS_4gemm6kernel13GemmUniversalIN4cute5tupleIJiiiiEEENS1_10collective13CollectiveMmaINS1_35MainloopSm100TmaUmmaWarpSpecializedILi4ELi2ELi4ENS5_IJNS4_1CILi1EEESB_SB_EEEEENS5_IJNSA_ILi64EEENSA_ILi128EEESE_EEEaNS5_IJlSB_lEEEaSH_NS4_8TiledMMAINS4_8MMA_AtomIJNS4_15SM100_MMA_S8_SSIaaiLi64ELi128ELNS4_4UMMA5MajorE0ELSM_0ELNSL_8SaturateE0EEEEEENS4_6LayoutISC_NS5_IJNSA_ILi0EEESR_SR_EEEEENS5_IJNS4_10UnderscoreESU_SU_EEEEENS4_13SM90_TMA_LOADENS4_14ComposedLayoutINS4_7SwizzleILi2ELi4ELi3EEENS4_18smem_ptr_flag_bitsILi8EEENSQ_INS5_IJNSA_ILi8EEESE_EEENS5_IJSE_SB_EEEEEEEvNS4_8identityESX_S17_vS18_EENS_8epilogue10collective18CollectiveEpilogueINS1A_23Sm100TmaWarpSpecializedILi2ELi2ELi32ELb0ELb0EEEJSG_NS5_IJNSQ_ISE_SB_EES1F_EEEaSH_aSH_NS1A_6fusion15FusionCallbacksIS1E_NS1H_17LinearCombinationIaiaiLNS_15FloatRoundStyleE2EEESG_S1G_JEEENS4_5SM1004TMEM4LOAD26SM100_TMEM_LOAD_16dp32b32xESX_S17_NS4_39AutoVectorizingCopyWithAssumedAlignmentILi128EEENS4_14SM90_TMA_STOREES17_S1S_S1S_EEEvvEEEEvNT_6ParamsE --------------------------
	.section	.text._ZN7cutlass13device_kernelINS_4gemm6kernel13GemmUniversalIN4cute5tupleIJiiiiEEENS1_10collective13CollectiveMmaINS1_35MainloopSm100TmaUmmaWarpSpecializedILi4ELi2ELi4ENS5_IJNS4_1CILi1EEESB_SB_EEEEENS5_IJNSA_ILi64EEENSA_ILi128EEESE_EEEaNS5_IJlSB_lEEEaSH_NS4_8TiledMMAINS4_8MMA_AtomIJNS4_15SM100_MMA_S8_SSIaaiLi64ELi128ELNS4_4UMMA5MajorE0ELSM_0ELNSL_8SaturateE0EEEEEENS4_6LayoutISC_NS5_IJNSA_ILi0EEESR_SR_EEEEENS5_IJNS4_10UnderscoreESU_SU_EEEEENS4_13SM90_TMA_LOADENS4_14ComposedLayoutINS4_7SwizzleILi2ELi4ELi3EEENS4_18smem_ptr_flag_bitsILi8EEENSQ_INS5_IJNSA_ILi8EEESE_EEENS5_IJSE_SB_EEEEEEEvNS4_8identityESX_S17_vS18_EENS_8epilogue10collective18CollectiveEpilogueINS1A_23Sm100TmaWarpSpecializedILi2ELi2ELi32ELb0ELb0EEEJSG_NS5_IJNSQ_ISE_SB_EES1F_EEEaSH_aSH_NS1A_6fusion15FusionCallbacksIS1E_NS1H_17LinearCombinationIaiaiLNS_15FloatRoundStyleE2EEESG_S1G_JEEENS4_5SM1004TMEM4LOAD26SM100_TMEM_LOAD_16dp32b32xESX_S17_NS4_39AutoVectorizingCopyWithAssumedAlignmentILi128EEENS4_14SM90_TMA_STOREES17_S1S_S1S_EEEvvEEEEvNT_6ParamsE,"ax",@progbits
	.align	128
.text._ZN7cutlass13device_kernelINS_4gemm6kernel13GemmUniversalIN4cute5tupleIJiiiiEEENS1_10collective13CollectiveMmaINS1_35MainloopSm100TmaUmmaWarpSpecializedILi4ELi2ELi4ENS5_IJNS4_1CILi1EEESB_SB_EEEEENS5_IJNSA_ILi64EEENSA_ILi128EEESE_EEEaNS5_IJlSB_lEEEaSH_NS4_8TiledMMAINS4_8MMA_AtomIJNS4_15SM100_MMA_S8_SSIaaiLi64ELi128ELNS4_4UMMA5MajorE0ELSM_0ELNSL_8SaturateE0EEEEEENS4_6LayoutISC_NS5_IJNSA_ILi0EEESR_SR_EEEEENS5_IJNS4_10UnderscoreESU_SU_EEEEENS4_13SM90_TMA_LOADENS4_14ComposedLayoutINS4_7SwizzleILi2ELi4ELi3EEENS4_18smem_ptr_flag_bitsILi8EEENSQ_INS5_IJNSA_ILi8EEESE_EEENS5_IJSE_SB_EEEEEEEvNS4_8identityESX_S17_vS18_EENS_8epilogue10collective18CollectiveEpilogueINS1A_23Sm100TmaWarpSpecializedILi2ELi2ELi32ELb0ELb0EEEJSG_NS5_IJNSQ_ISE_SB_EES1F_EEEaSH_aSH_NS1A_6fusion15FusionCallbacksIS1E_NS1H_17LinearCombinationIaiaiLNS_15FloatRoundStyleE2EEESG_S1G_JEEENS4_5SM1004TMEM4LOAD26SM100_TMEM_LOAD_16dp32b32xESX_S17_NS4_39AutoVectorizingCopyWithAssumedAlignmentILi128EEENS4_14SM90_TMA_STOREES17_S1S_S1S_EEEvvEEEEvNT_6ParamsE:
        .type           _ZN7cutlass13device_kernelINS_4gemm6kernel13GemmUniversalIN4cute5tupleIJiiiiEEENS1_10collective13CollectiveMmaINS1_35MainloopSm100TmaUmmaWarpSpecializedILi4ELi2ELi4ENS5_IJNS4_1CILi1EEESB_SB_EEEEENS5_IJNSA_ILi64EEENSA_ILi128EEESE_EEEaNS5_IJlSB_lEEEaSH_NS4_8TiledMMAINS4_8MMA_AtomIJNS4_15SM100_MMA_S8_SSIaaiLi64ELi128ELNS4_4UMMA5MajorE0ELSM_0ELNSL_8SaturateE0EEEEEENS4_6LayoutISC_NS5_IJNSA_ILi0EEESR_SR_EEEEENS5_IJNS4_10UnderscoreESU_SU_EEEEENS4_13SM90_TMA_LOADENS4_14ComposedLayoutINS4_7SwizzleILi2ELi4ELi3EEENS4_18smem_ptr_flag_bitsILi8EEENSQ_INS5_IJNSA_ILi8EEESE_EEENS5_IJSE_SB_EEEEEEEvNS4_8identityESX_S17_vS18_EENS_8epilogue10collective18CollectiveEpilogueINS1A_23Sm100TmaWarpSpecializedILi2ELi2ELi32ELb0ELb0EEEJSG_NS5_IJNSQ_ISE_SB_EES1F_EEEaSH_aSH_NS1A_6fusion15FusionCallbacksIS1E_NS1H_17LinearCombinationIaiaiLNS_15FloatRoundStyleE2EEESG_S1G_JEEENS4_5SM1004TMEM4LOAD26SM100_TMEM_LOAD_16dp32b32xESX_S17_NS4_39AutoVectorizingCopyWithAssumedAlignmentILi128EEENS4_14SM90_TMA_STOREES17_S1S_S1S_EEEvvEEEEvNT_6ParamsE,@function
        .size           _ZN7cutlass13device_kernelINS_4gemm6kernel13GemmUniversalIN4cute5tupleIJiiiiEEENS1_10collective13CollectiveMmaINS1_35MainloopSm100TmaUmmaWarpSpecializedILi4ELi2ELi4ENS5_IJNS4_1CILi1EEESB_SB_EEEEENS5_IJNSA_ILi64EEENSA_ILi128EEESE_EEEaNS5_IJlSB_lEEEaSH_NS4_8TiledMMAINS4_8MMA_AtomIJNS4_15SM100_MMA_S8_SSIaaiLi64ELi128ELNS4_4UMMA5MajorE0ELSM_0ELNSL_8SaturateE0EEEEEENS4_6LayoutISC_NS5_IJNSA_ILi0EEESR_SR_EEEEENS5_IJNS4_10UnderscoreESU_SU_EEEEENS4_13SM90_TMA_LOADENS4_14ComposedLayoutINS4_7SwizzleILi2ELi4ELi3EEENS4_18smem_ptr_flag_bitsILi8EEENSQ_INS5_IJNSA_ILi8EEESE_EEENS5_IJSE_SB_EEEEEEEvNS4_8identityESX_S17_vS18_EENS_8epilogue10collective18CollectiveEpilogueINS1A_23Sm100TmaWarpSpecializedILi2ELi2ELi32ELb0ELb0EEEJSG_NS5_IJNSQ_ISE_SB_EES1F_EEEaSH_aSH_NS1A_6fusion15FusionCallbacksIS1E_NS1H_17LinearCombinationIaiaiLNS_15FloatRoundStyleE2EEESG_S1G_JEEENS4_5SM1004TMEM4LOAD26SM100_TMEM_LOAD_16dp32b32xESX_S17_NS4_39AutoVectorizingCopyWithAssumedAlignmentILi128EEENS4_14SM90_TMA_STOREES17_S1S_S1S_EEEvvEEEEvNT_6ParamsE,(.L_x_142 - _ZN7cutlass13device_kernelINS_4gemm6kernel13GemmUniversalIN4cute5tupleIJiiiiEEENS1_10collective13CollectiveMmaINS1_35MainloopSm100TmaUmmaWarpSpecializedILi4ELi2ELi4ENS5_IJNS4_1CILi1EEESB_SB_EEEEENS5_IJNSA_ILi64EEENSA_ILi128EEESE_EEEaNS5_IJlSB_lEEEaSH_NS4_8TiledMMAINS4_8MMA_AtomIJNS4_15SM100_MMA_S8_SSIaaiLi64ELi128ELNS4_4UMMA5MajorE0ELSM_0ELNSL_8SaturateE0EEEEEENS4_6LayoutISC_NS5_IJNSA_ILi0EEESR_SR_EEEEENS5_IJNS4_10UnderscoreESU_SU_EEEEENS4_13SM90_TMA_LOADENS4_14ComposedLayoutINS4_7SwizzleILi2ELi4ELi3EEENS4_18smem_ptr_flag_bitsILi8EEENSQ_INS5_IJNSA_ILi8EEESE_EEENS5_IJSE_SB_EEEEEEEvNS4_8identityESX_S17_vS18_EENS_8epilogue10collective18CollectiveEpilogueINS1A_23Sm100TmaWarpSpecializedILi2ELi2ELi32ELb0ELb0EEEJSG_NS5_IJNSQ_ISE_SB_EES1F_EEEaSH_aSH_NS1A_6fusion15FusionCallbacksIS1E_NS1H_17LinearCombinationIaiaiLNS_15FloatRoundStyleE2EEESG_S1G_JEEENS4_5SM1004TMEM4LOAD26SM100_TMEM_LOAD_16dp32b32xESX_S17_NS4_39AutoVectorizingCopyWithAssumedAlignmentILi128EEENS4_14SM90_TMA_STOREES17_S1S_S1S_EEEvvEEEEvNT_6ParamsE)
        .other          _ZN7cutlass13device_kernelINS_4gemm6kernel13GemmUniversalIN4cute5tupleIJiiiiEEENS1_10collective13CollectiveMmaINS1_35MainloopSm100TmaUmmaWarpSpecializedILi4ELi2ELi4ENS5_IJNS4_1CILi1EEESB_SB_EEEEENS5_IJNSA_ILi64EEENSA_ILi128EEESE_EEEaNS5_IJlSB_lEEEaSH_NS4_8TiledMMAINS4_8MMA_AtomIJNS4_15SM100_MMA_S8_SSIaaiLi64ELi128ELNS4_4UMMA5MajorE0ELSM_0ELNSL_8SaturateE0EEEEEENS4_6LayoutISC_NS5_IJNSA_ILi0EEESR_SR_EEEEENS5_IJNS4_10UnderscoreESU_SU_EEEEENS4_13SM90_TMA_LOADENS4_14ComposedLayoutINS4_7SwizzleILi2ELi4ELi3EEENS4_18smem_ptr_flag_bitsILi8EEENSQ_INS5_IJNSA_ILi8EEESE_EEENS5_IJSE_SB_EEEEEEEvNS4_8identityESX_S17_vS18_EENS_8epilogue10collective18CollectiveEpilogueINS1A_23Sm100TmaWarpSpecializedILi2ELi2ELi32ELb0ELb0EEEJSG_NS5_IJNSQ_ISE_SB_EES1F_EEEaSH_aSH_NS1A_6fusion15FusionCallbacksIS1E_NS1H_17LinearCombinationIaiaiLNS_15FloatRoundStyleE2EEESG_S1G_JEEENS4_5SM1004TMEM4LOAD26SM100_TMEM_LOAD_16dp32b32xESX_S17_NS4_39AutoVectorizingCopyWithAssumedAlignmentILi128EEENS4_14SM90_TMA_STOREES17_S1S_S1S_EEEvvEEEEvNT_6ParamsE,@"STO_CUDA_ENTRY STV_DEFAULT"
_ZN7cutlass13device_kernelINS_4gemm6kernel13GemmUniversalIN4cute5tupleIJiiiiEEENS1_10collective13CollectiveMmaINS1_35MainloopSm100TmaUmmaWarpSpecializedILi4ELi2ELi4ENS5_IJNS4_1CILi1EEESB_SB_EEEEENS5_IJNSA_ILi64EEENSA_ILi128EEESE_EEEaNS5_IJlSB_lEEEaSH_NS4_8TiledMMAINS4_8MMA_AtomIJNS4_15SM100_MMA_S8_SSIaaiLi64ELi128ELNS4_4UMMA5MajorE0ELSM_0ELNSL_8SaturateE0EEEEEENS4_6LayoutISC_NS5_IJNSA_ILi0EEESR_SR_EEEEENS5_IJNS4_10UnderscoreESU_SU_EEEEENS4_13SM90_TMA_LOADENS4_14ComposedLayoutINS4_7SwizzleILi2ELi4ELi3EEENS4_18smem_ptr_flag_bitsILi8EEENSQ_INS5_IJNSA_ILi8EEESE_EEENS5_IJSE_SB_EEEEEEEvNS4_8identityESX_S17_vS18_EENS_8epilogue10collective18CollectiveEpilogueINS1A_23Sm100TmaWarpSpecializedILi2ELi2ELi32ELb0ELb0EEEJSG_NS5_IJNSQ_ISE_SB_EES1F_EEEaSH_aSH_NS1A_6fusion15FusionCallbacksIS1E_NS1H_17LinearCombinationIaiaiLNS_15FloatRoundStyleE2EEESG_S1G_JEEENS4_5SM1004TMEM4LOAD26SM100_TMEM_LOAD_16dp32b32xESX_S17_NS4_39AutoVectorizingCopyWithAssumedAlignmentILi128EEENS4_14SM90_TMA_STOREES17_S1S_S1S_EEEvvEEEEvNT_6ParamsE:
[----:B------:R-:W1:Y:S01]  /*0000*/  LDC R1, c[0x0][0x37c] ;  /* 0x0000df00ff017b82 */ /* 0x000e620000000800 */
[----:B------:R-:W2:Y:S01]  /*0010*/  S2R R103, SR_TID.X ;  /* 0x0000000000677919 */ /* 0x000ea20000002100 */
[----:B------:R-:W3:Y:S01]  /*0020*/  LDCU.64 UR4, c[0x0][0x890] ;  /* 0x00011200ff0477ac */ /* 0x000ee20008000a00 */
[----:B------:R-:W-:Y:S02]  /*0030*/  PRMT R91, RZ, 0x7610, R91 ;  /* 0x00007610ff5b7816 */ /* 0x000fe4000000005b */
[----:B------:R-:W-:Y:S01]  /*0040*/  ELECT P5, URZ, PT ;  /* 0x0000000000ff782f */ /* 0x000fe200038a0000 */
[----:B------:R-:W4:Y:S01]  /*0050*/  LDCU.64 UR46, c[0x0][0x358] ;  /* 0x00006b00ff2e77ac */ /* 0x000f220008000a00 */
[----:B---3--:R-:W-:-:S04]  /*0060*/  UISETP.NE.U32.AND UP0, UPT, UR4, URZ, UPT ;  /* 0x000000ff0400728c */ /* 0x008fc8000bf05070 */
[----:B------:R-:W-:Y:S01]  /*0070*/  UISETP.NE.AND.EX UP0, UPT, UR5, URZ, UPT, UP0 ;  /* 0x000000ff0500728c */ /* 0x000fe2000bf05300 */
[----:B--2---:R-:W-:-:S05]  /*0080*/  SHF.R.U32.HI R96, RZ, 0x5, R103 ;  /* 0x00000005ff607819 */ /* 0x004fca0000011667 */
[----:B------:R-:W2:Y:S02]  /*0090*/  SHFL.IDX PT, R0, R96, RZ, 0x1f ;  /* 0x00001fff60007589 */ /* 0x000ea400000e0000 */
[----:B--2---:R-:W-:Y:S01]  /*00a0*/  R2UR UR8, R0 ;  /* 0x00000000000872ca */ /* 0x004fe200000e0000 */
[----:B-1--4-:R-:W-:-:S14]  /*00b0*/  BRA.U UP0, `(.L_x_0) ;  /* 0x00000001002c7547 */ /* 0x012fdc000b800000 */
[----:B------:R-:W1:Y:S02]  /*00c0*/  LDCU.64 UR6, c[0x0][0x888] ;  /* 0x00011100ff0677ac */ /* 0x000e640008000a00 */
[----:B-1----:R-:W-:-:S04]  /*00d0*/  UISETP.NE.U32.AND UP0, UPT, UR6, URZ, UPT ;  /* 0x000000ff0600728c */ /* 0x002fc8000bf05070 */
[----:B------:R-:W-:-:S09]  /*00e0*/  UISETP.NE.AND.EX UP0, UPT, UR7, URZ, UPT, UP0 ;  /* 0x000000ff0700728c */ /* 0x000fd2000bf05300 */
[----:B------:R-:W-:Y:S05]  /*00f0*/  BRA.U !UP0, `(.L_x_1) ;  /* 0x0000000108107547 */ /* 0x000fea000b800000 */
[----:B------:R-:W1:Y:S02]  /*0100*/  LDC.64 R50, c[0x0][0x888] ;  /* 0x00022200ff327b82 */ /* 0x000e640000000a00 */
[----:B-1----:R1:W5:Y:S01]  /*0110*/  LDG.E R50, desc[UR46][R50.64] ;  /* 0x0000002e32327981 */ /* 0x002362000c1e1900 */
[----:B------:R-:W-:Y:S01]  /*0120*/  HFMA2 R91, -RZ, RZ, 0, 5.9604644775390625e-08 ;  /* 0x00000001ff5b7431 */ /* 0x000fe200000001ff */
[----:B------:R-:W-:Y:S05]  /*0130*/  BRA `(.L_x_0) ;  /* 0x00000000000c7947 */ /* 0x000fea0003800000 */
.L_x_1:
[----:B------:R-:W1:Y:S01]  /*0140*/  LDCU UR6, c[0x0][0x880] ;  /* 0x00011000ff0677ac */ /* 0x000e620008000800 */
[----:B------:R-:W-:Y:S01]  /*0150*/  HFMA2 R91, -RZ, RZ, 0, 5.9604644775390625e-08 ;  /* 0x00000001ff5b7431 */ /* 0x000fe200000001ff */
[----:B-1----:R-:W-:-:S07]  /*0160*/  MOV R50, UR6 ;  /* 0x0000000600327c02 */ /* 0x002fce0008000f00 */
.L_x_0:
[----:B------:R-:W2:Y:S02]  /*0170*/  LDCU.64 UR6, c[0x0][0x8b0] ;  /* 0x00011600ff0677ac */ /* 0x000ea40008000a00 */
[----:B--2---:R-:W-:-:S04]  /*0180*/  UISETP.NE.U32.AND UP0, UPT, UR6, URZ, UPT ;  /* 0x000000ff0600728c */ /* 0x004fc8000bf05070 */
[----:B------:R-:W-:-:S09]  /*0190*/  UISETP.NE.AND.EX UP0, UPT, UR7, URZ, UPT, UP0 ;  /* 0x000000ff0700728c */ /* 0x000fd2000bf05300 */
[----:B------:R-:W-:Y:S05]  /*01a0*/  BRA.U UP0, `(.L_x_2) ;  /* 0x0000000100247547 */ /* 0x000fea000b800000 */
[----:B------:R-:W2:Y:S02]  /*01b0*/  LDCU.64 UR6, c[0x0][0x8a8] ;  /* 0x00011500ff0677ac */ /* 0x000ea40008000a00 */
[----:B--2---:R-:W-:-:S04]  /*01c0*/  UISETP.NE.U32.AND UP0, UPT, UR6, URZ, UPT ;  /* 0x000000ff0600728c */ /* 0x004fc8000bf05070 */
[----:B------:R-:W-:-:S09]  /*01d0*/  UISETP.NE.AND.EX UP0, UPT, UR7, URZ, UPT, UP0 ;  /* 0x000000ff0700728c */ /* 0x000fd2000bf05300 */
[----:B------:R-:W-:Y:S05]  /*01e0*/  BRA.U !UP0, `(.L_x_3) ;  /* 0x00000001080c7547 */ /* 0x000fea000b800000 */
[----:B------:R-:W2:Y:S02]  /*01f0*/  LDC.64 R2, c[0x0][0x8a8] ;  /* 0x00022a00ff027b82 */ /* 0x000ea40000000a00 */
[----:B--2---:R2:W5:Y:S01]  /*0200*/  LDG.E R47, desc[UR46][R2.64] ;  /* 0x0000002e022f7981 */ /* 0x004562000c1e1900 */
[----:B------:R-:W-:Y:S05]  /*0210*/  BRA `(.L_x_2) ;  /* 0x0000000000087947 */ /* 0x000fea0003800000 */
.L_x_3:
[----:B------:R-:W2:Y:S02]  /*0220*/  LDCU UR6, c[0x0][0x8a0] ;  /* 0x00011400ff0677ac */ /* 0x000ea40008000800 */
[----:B--2---:R-:W-:Y:S02]  /*0230*/  MOV R47, UR6 ;  /* 0x00000006002f7c02 */ /* 0x004fe40008000f00 */
.L_x_2:
[----:B------:R-:W-:Y:S01]  /*0240*/  IMAD.U32 R0, RZ, RZ, UR8 ;  /* 0x00000008ff007e24 */ /* 0x000fe2000f8e00ff */
[----:B------:R-:W-:Y:S04]  /*0250*/  BSSY.RECONVERGENT B0, `(.L_x_4) ;  /* 0x000000c000007945 */ /* 0x000fe80003800200 */
[C---:B------:R-:W-:Y:S02]  /*0260*/  ISETP.NE.OR P1, PT, R0.reuse, 0x1, !P5 ;  /* 0x000000010000780c */ /* 0x040fe40006f25670 */
[----:B------:R-:W-:-:S11]  /*0270*/  ISETP.NE.OR P0, PT, R0, 0x3, !P5 ;  /* 0x000000030000780c */ /* 0x000fd60006f05670 */
[----:B------:R-:W-:Y:S05]  /*0280*/  @P1 BRA `(.L_x_5) ;  /* 0x0000000000201947 */ /* 0x000fea0003800000 */
[----:B------:R-:W3:Y:S02]  /*0290*/  LDCU.64 UR6, c[0x0][0x348] ;  /* 0x00006900ff0677ac */ /* 0x000ee40008000a00 */
[----:B---3--:R-:W-:Y:S02]  /*02a0*/  UIADD3 UR10, UP1, UPT, UR6, 0x80, URZ ;  /* 0x00000080060a7890 */ /* 0x008fe4000ff3e0ff */
[----:B------:R-:W-:Y:S02]  /*02b0*/  UIADD3 UR6, UP0, UPT, UR6, 0x180, URZ ;  /* 0x0000018006067890 */ /* 0x000fe4000ff1e0ff */
[----:B------:R-:W-:Y:S02]  /*02c0*/  UIADD3.X UR11, UPT, UPT, URZ, UR7, URZ, UP1, !UPT ;  /* 0x00000007ff0b7290 */ /* 0x000fe40008ffe4ff */
[----:B------:R-:W-:-:S07]  /*02d0*/  UIADD3.X UR7, UPT, UPT, URZ, UR7, URZ, UP0, !UPT ;  /* 0x00000007ff077290 */ /* 0x000fce00087fe4ff */
[----:B------:R3:W-:Y:S02]  /*02e0*/  UTMACCTL.PF [UR10] ;  /* 0x000000000a0079b9 */ /* 0x0007e40008040000 */
[----:B------:R3:W-:Y:S02]  /*02f0*/  UTMACCTL.PF [UR6] ;  /* 0x00000000060079b9 */ /* 0x0007e40008040000 */
[----:B---3--:R-:W-:Y:S01]  /*0300*/  NOP ;  /* 0x0000000000007918 */ /* 0x008fe20000000000 */
.L_x_5:
[----:B------:R-:W-:Y:S05]  /*0310*/  BSYNC.RECONVERGENT B0 ;  /* 0x0000000000007941 */ /* 0x000fea0003800200 */
.L_x_4:
[----:B------:R-:W-:Y:S04]  /*0320*/  BSSY.RECONVERGENT B0, `(.L_x_6) ;  /* 0x000000a000007945 */ /* 0x000fe80003800200 */
        /* <DEDUP_REMOVED lines=9> */
.L_x_7:
[----:B------:R-:W-:Y:S05]  /*03c0*/  BSYNC.RECONVERGENT B0 ;  /* 0x0000000000007941 */ /* 0x000fea0003800200 */
.L_x_6:
[----:B------:R-:W3:Y:S01]  /*03d0*/  LDCU.64 UR6, c[0x0][0x888] ;  /* 0x00011100ff0677ac */ /* 0x000ee20008000a00 */
[----:B------:R-:W-:Y:S02]  /*03e0*/  UISETP.EQ.U32.AND UP1, UPT, UR4, URZ, UPT ;  /* 0x000000ff0400728c */ /* 0x000fe4000bf22070 */
[----:B------:R-:W-:Y:S02]  /*03f0*/  UPLOP3.LUT UP2, UPT, UPT, UPT, UPT, 0x80, 0x8 ;  /* 0x000000000008789c */ /* 0x000fe40003f4f070 */
[----:B---3--:R-:W-:-:S04]  /*0400*/  UISETP.NE.U32.AND UP0, UPT, UR6, URZ, UPT ;  /* 0x000000ff0600728c */ /* 0x008fc8000bf05070 */
[----:B------:R-:W-:-:S04]  /*0410*/  UISETP.NE.AND.EX UP0, UPT, UR7, URZ, UPT, UP0 ;  /* 0x000000ff0700728c */ /* 0x000fc8000bf05300 */
[----:B------:R-:W-:-:S04]  /*0420*/  UISETP.EQ.OR.EX UP3, UPT, UR5, URZ, !UP0, UP1 ;  /* 0x000000ff0500728c */ /* 0x000fc8000c762710 */
[----:B------:R-:W-:-:S05]  /*0430*/  UP2UR UR50, UPR, URZ, 0x8 ;  /* 0x00000008ff327883 */ /* 0x000fca0008000000 */
[----:B------:R-:W-:Y:S07]  /*0440*/  BRA.U !UP3, `(.L_x_8) ;  /* 0x000000010b207547 */ /* 0x000fee000b800000 */
[----:B-----5:R-:W-:Y:S01]  /*0450*/  R2UR UR6, R50 ;  /* 0x00000000320672ca */ /* 0x020fe200000e0000 */
[----:B------:R-:W-:Y:S02]  /*0460*/  UISETP.NE.U32.AND UP2, UPT, UR4, URZ, UPT ;  /* 0x000000ff0400728c */ /* 0x000fe4000bf45070 */
[----:B------:R-:W-:Y:S02]  /*0470*/  USEL UR4, URZ, 0xffffffff, UP0 ;  /* 0xffffffffff047887 */ /* 0x000fe40008000000 */
[----:B------:R-:W-:-:S08]  /*0480*/  UISETP.NE.AND.EX UP2, UPT, UR5, URZ, UPT, UP2 ;  /* 0x000000ff0500728c */ /* 0x000fd0000bf45320 */
[----:B------:R-:W-:-:S04]  /*0490*/  UISETP.NE.AND UP1, UPT, UR6, URZ, UPT ;  /* 0x000000ff0600728c */ /* 0x000fc8000bf25270 */
[----:B------:R-:W-:-:S04]  /*04a0*/  @!UP2 USEL UR4, URZ, 0xffffffff, UP1 ;  /* 0xffffffffff04a887 */ /* 0x000fc80008800000 */
[----:B------:R-:W-:-:S04]  /*04b0*/  ULOP3.LUT UR4, UR4, 0x1, URZ, 0xc0, !UPT ;  /* 0x0000000104047892 */ /* 0x000fc8000f8ec0ff */
[----:B------:R-:W-:-:S11]  /*04c0*/  UISETP.NE.U32.AND UP2, UPT, UR4, 0x1, UPT ;  /* 0x000000010400788c */ /* 0x000fd6000bf45070 */
.L_x_8:
[----:B--2---:R-:W2:Y:S01]  /*04d0*/  SHFL.IDX PT, R2, R96, RZ, 0x1f ;  /* 0x00001fff60027589 */ /* 0x004ea200000e0000 */
[----:B------:R-:W-:-:S04]  /*04e0*/  UISETP.NE.AND UP1, UPT, UR8, 0x2, UPT ;  /* 0x000000020800788c */ /* 0x000fc8000bf25270 */
[----:B------:R-:W-:Y:S01]  /*04f0*/  USEL UR6, URZ, 0x1, UP1 ;  /* 0x00000001ff067887 */ /* 0x000fe20008800000 */
[----:B--2---:R-:W-:-:S13]  /*0500*/  ISETP.NE.AND P0, PT, R2, RZ, PT ;  /* 0x000000ff0200720c */ /* 0x004fda0003f05270 */
[----:B------:R-:W-:Y:S05]  /*0510*/  @P0 BRA `(.L_x_9) ;  /* 0x0000000000480947 */ /* 0x000fea0003800000 */
[----:B------:R-:W2:Y:S01]  /*0520*/  S2UR UR5, SR_CgaCtaId ;  /* 0x00000000000579c3 */ /* 0x000ea20000008800 */
[----:B------:R-:W-:Y:S01]  /*0530*/  UMOV UR7, 0x400 ;  /* 0x0000040000077882 */ /* 0x000fe20000000000 */
[----:B------:R-:W-:Y:S01]  /*0540*/  UMOV UR4, 0x1 ;  /* 0x0000000100047882 */ /* 0x000fe20000000000 */
[----:B------:R-:W-:Y:S01]  /*0550*/  ELECT P0, URZ, PT ;  /* 0x0000000000ff782f */ /* 0x000fe20003800000 */
[----:B------:R-:W-:-:S04]  /*0560*/  UIADD3 UR10, UPT, UPT, -UR4, 0x100000, URZ ;  /* 0x00100000040a7890 */ /* 0x000fc8000fffe1ff */
[----:B------:R-:W-:Y:S02]  /*0570*/  USHF.L.U32 UR11, UR10, 0xb, URZ ;  /* 0x0000000b0a0b7899 */ /* 0x000fe400080006ff */
[----:B------:R-:W-:Y:S02]  /*0580*/  USHF.L.U32 UR10, UR10, 0x1, URZ ;  /* 0x000000010a0a7899 */ /* 0x000fe400080006ff */
[----:B--2---:R-:W-:Y:S01]  /*0590*/  ULEA UR5, UR5, UR7, 0x18 ;  /* 0x0000000705057291 */ /* 0x004fe2000f8ec0ff */
[----:B------:R-:W2:Y:S11]  /*05a0*/  FENCE.VIEW.ASYNC.S ;  /* 0x00000000000073c6 */ /* 0x000eb60000000000 */
[----:B--2---:R2:W3:Y:S01]  /*05b0*/  SYNCS.EXCH.64 URZ, [UR5], UR10 ;  /* 0x0000000a05ff75b2 */ /* 0x0044e20008000100 */
[----:B------:R2:W4:Y:S01]  /*05c0*/  SYNCS.EXCH.64 URZ, [UR5+0x20], UR10 ;  /* 0x0000200a05ff75b2 */ /* 0x0005220008000100 */
[----:B------:R2:W1:Y:S01]  /*05d0*/  SYNCS.EXCH.64 URZ, [UR5+0x8], UR10 ;  /* 0x0000080a05ff75b2 */ /* 0x0004620008000100 */
[----:B------:R2:W1:Y:S01]  /*05e0*/  SYNCS.EXCH.64 URZ, [UR5+0x28], UR10 ;  /* 0x0000280a05ff75b2 */ /* 0x0004620008000100 */
[----:B------:R2:W1:Y:S01]  /*05f0*/  SYNCS.EXCH.64 URZ, [UR5+0x10], UR10 ;  /* 0x0000100a05ff75b2 */ /* 0x0004620008000100 */
[----:B------:R2:W1:Y:S01]  /*0600*/  SYNCS.EXCH.64 URZ, [UR5+0x30], UR10 ;  /* 0x0000300a05ff75b2 */ /* 0x0004620008000100 */
[----:B------:R2:W1:Y:S01]  /*0610*/  SYNCS.EXCH.64 URZ, [UR5+0x18], UR10 ;  /* 0x0000180a05ff75b2 */ /* 0x0004620008000100 */
[----:B------:R2:W1:Y:S01]  /*0620*/  SYNCS.EXCH.64 URZ, [UR5+0x38], UR10 ;  /* 0x0000380a05ff75b2 */ /* 0x0004620008000100 */
[----:B------:R-:W-:Y:S01]  /*0630*/  NOP ;  /* 0x0000000000007918 */ /* 0x000fe20000000000 */
.L_x_9:
[----:B------:R-:W2:Y:S01]  /*0640*/  SHFL.IDX PT, R2, R96, RZ, 0x1f ;  /* 0x00001fff60027589 */ /* 0x000ea200000e0000 */
[----:B------:R-:W-:Y:S01]  /*0650*/  NOP ;  /* 0x0000000000007918 */ /* 0x000fe20000000000 */
[----:B--2---:R-:W-:-:S13]  /*0660*/  ISETP.NE.AND P0, PT, R2, 0x1, PT ;  /* 0x000000010200780c */ /* 0x004fda0003f05270 */
[----:B------:R-:W-:Y:S05]  /*0670*/  @P0 BRA `(.L_x_10) ;  /* 0x0000000000480947 */ /* 0x000fea0003800000 */
[----:B------:R-:W2:Y:S01]  /*0680*/  S2UR UR7, SR_CgaCtaId ;  /* 0x00000000000779c3 */ /* 0x000ea20000008800 */
[----:B------:R-:W-:Y:S01]  /*0690*/  UMOV UR9, 0x400 ;  /* 0x0000040000097882 */ /* 0x000fe20000000000 */
[----:B------:R-:W-:Y:S01]  /*06a0*/  UMOV UR5, 0x20 ;  /* 0x0000002000057882 */ /* 0x000fe20000000000 */
[----:B------:R-:W-:Y:S01]  /*06b0*/  UMOV UR4, 0x80 ;  /* 0x0000008000047882 */ /* 0x000fe20000000000 */
[----:B------:R-:W-:-:S04]  /*06c0*/  UIADD3 UR10, UPT, UPT, -UR5, 0x100000, URZ ;  /* 0x00100000050a7890 */ /* 0x000fc8000fffe1ff */
[----:B------:R-:W-:Y:S02]  /*06d0*/  USHF.L.U32 UR11, UR10, 0xb, URZ ;  /* 0x0000000b0a0b7899 */ /* 0x000fe400080006ff */
[----:B------:R-:W-:Y:S02]  /*06e0*/  USHF.L.U32 UR10, UR10, 0x1, URZ ;  /* 0x000000010a0a7899 */ /* 0x000fe400080006ff */
[----:B------:R-:W-:-:S04]  /*06f0*/  UIADD3 UR4, UPT, UPT, -UR4, 0x100000, URZ ;  /* 0x0010000004047890 */ /* 0x000fc8000fffe1ff */
[----:B------:R-:W-:Y:S02]  /*0700*/  USHF.L.U32 UR5, UR4, 0xb, URZ ;  /* 0x0000000b04057899 */ /* 0x000fe400080006ff */
[----:B------:R-:W-:Y:S01]  /*0710*/  USHF.L.U32 UR4, UR4, 0x1, URZ ;  /* 0x0000000104047899 */ /* 0x000fe200080006ff */
[----:B------:R-:W-:Y:S01]  /*0720*/  ELECT P0, URZ, PT ;  /* 0x0000000000ff782f */ /* 0x000fe20003800000 */
[----:B--2---:R-:W-:Y:S01]  /*0730*/  ULEA UR7, UR7, UR9, 0x18 ;  /* 0x0000000907077291 */ /* 0x004fe2000f8ec0ff */
[----:B------:R-:W2:Y:S11]  /*0740*/  FENCE.VIEW.ASYNC.S ;  /* 0x00000000000073c6 */ /* 0x000eb60000000000 */
[----:B--2---:R2:W1:Y:S01]  /*0750*/  SYNCS.EXCH.64 URZ, [UR7+0x40], UR10 ;  /* 0x0000400a07ff75b2 */ /* 0x0044620008000100 */
[----:B------:R2:W1:Y:S01]  /*0760*/  SYNCS.EXCH.64 URZ, [UR7+0x50], UR4 ;  /* 0x0000500407ff75b2 */ /* 0x0004620008000100 */
[----:B------:R2:W1:Y:S01]  /*0770*/  SYNCS.EXCH.64 URZ, [UR7+0x48], UR10 ;  /* 0x0000480a07ff75b2 */ /* 0x0004620008000100 */
[----:B------:R2:W1:Y:S01]  /*0780*/  SYNCS.EXCH.64 URZ, [UR7+0x58], UR4 ;  /* 0x0000580407ff75b2 */ /* 0x0004620008000100 */
[----:B------:R-:W-:Y:S01]  /*0790*/  NOP ;  /* 0x0000000000007918 */ /* 0x000fe20000000000 */
.L_x_10:
[----:B------:R-:W3:Y:S01]  /*07a0*/  SHFL.IDX PT, R2, R96, RZ, 0x1f ;  /* 0x00001fff60027589 */ /* 0x000ee200000e0000 */
[----:B------:R-:W-:Y:S01]  /*07b0*/  NOP ;  /* 0x0000000000007918 */ /* 0x000fe20000000000 */
[----:B---3--:R-:W-:-:S13]  /*07c0*/  ISETP.NE.AND P0, PT, R2, 0x3, PT ;  /* 0x000000030200780c */ /* 0x008fda0003f05270 */
[----:B------:R-:W-:Y:S05]  /*07d0*/  @P0 BRA `(.L_x_11) ;  /* 0x0000000000300947 */ /* 0x000fea0003800000 */
[----:B--2---:R-:W2:Y:S01]  /*07e0*/  S2UR UR5, SR_CgaCtaId ;  /* 0x00000000000579c3 */ /* 0x004ea20000008800 */
        /* <DEDUP_REMOVED lines=8> */
[----:B--2---:R3:W2:Y:S01]  /*0870*/  SYNCS.EXCH.64 URZ, [UR5+0x60], UR10 ;  /* 0x0000600a05ff75b2 */ /* 0x0046a20008000100 */
[----:B------:R3:W1:Y:S02]  /*0880*/  SYNCS.EXCH.64 URZ, [UR5+0x68], UR10 ;  /* 0x0000680a05ff75b2 */ /* 0x0006640008000100 */
[----:B---3--:R-:W-:Y:S01]  /*0890*/  NOP ;  /* 0x0000000000007918 */ /* 0x008fe20000000000 */
.L_x_11:
[----:B------:R-:W3:Y:S01]  /*08a0*/  SHFL.IDX PT, R2, R96, RZ, 0x1f ;  /* 0x00001fff60027589 */ /* 0x000ee200000e0000 */
[----:B------:R-:W-:Y:S01]  /*08b0*/  NOP ;  /* 0x0000000000007918 */ /* 0x000fe20000000000 */
[----:B---3--:R-:W-:-:S13]  /*08c0*/  ISETP.NE.AND P0, PT, R2, 0x4, PT ;  /* 0x000000040200780c */ /* 0x008fda0003f05270 */
[----:B------:R-:W-:Y:S05]  /*08d0*/  @P0 BRA `(.L_x_12) ;  /* 0x00000000004c0947 */ /* 0x000fea0003800000 */
[----:B--2---:R-:W2:Y:S01]  /*08e0*/  S2UR UR5, SR_CgaCtaId ;  /* 0x00000000000579c3 */ /* 0x004ea20000008800 */
[----:B------:R-:W-:Y:S01]  /*08f0*/  UMOV UR9, 0x100 ;  /* 0x0000010000097882 */ /* 0x000fe20000000000 */
[----:B------:R-:W-:Y:S01]  /*0900*/  UMOV UR7, 0x400 ;  /* 0x0000040000077882 */ /* 0x000fe20000000000 */
[----:B------:R-:W-:Y:S01]  /*0910*/  USEL UR9, UR9, 0xe0, UP2 ;  /* 0x000000e009097887 */ /* 0x000fe20009000000 */
[----:B------:R-:W-:Y:S01]  /*0920*/  UMOV UR4, 0x1 ;  /* 0x0000000100047882 */ /* 0x000fe20000000000 */
[----:B------:R-:W-:Y:S01]  /*0930*/  ELECT P0, URZ, PT ;  /* 0x0000000000ff782f */ /* 0x000fe20003800000 */
[----:B------:R-:W-:-:S04]  /*0940*/  UIADD3 UR10, UPT, UPT, -UR4, 0x100000, URZ ;  /* 0x00100000040a7890 */ /* 0x000fc8000fffe1ff */
[----:B------:R-:W-:Y:S02]  /*0950*/  USHF.L.U32 UR11, UR10, 0xb, URZ ;  /* 0x0000000b0a0b7899 */ /* 0x000fe400080006ff */
[----:B------:R-:W-:Y:S02]  /*0960*/  USHF.L.U32 UR10, UR10, 0x1, URZ ;  /* 0x000000010a0a7899 */ /* 0x000fe400080006ff */
[----:B------:R-:W-:-:S04]  /*0970*/  UIADD3 UR12, UPT, UPT, -UR9, 0x100000, URZ ;  /* 0x00100000090c7890 */ /* 0x000fc8000fffe1ff */
[----:B------:R-:W-:Y:S02]  /*0980*/  USHF.L.U32 UR13, UR12, 0xb, URZ ;  /* 0x0000000b0c0d7899 */ /* 0x000fe400080006ff */
[----:B------:R-:W-:Y:S02]  /*0990*/  USHF.L.U32 UR12, UR12, 0x1, URZ ;  /* 0x000000010c0c7899 */ /* 0x000fe400080006ff */
[----:B--2---:R-:W-:Y:S01]  /*09a0*/  ULEA UR5, UR5, UR7, 0x18 ;  /* 0x0000000705057291 */ /* 0x004fe2000f8ec0ff */
[----:B------:R-:W2:Y:S11]  /*09b0*/  FENCE.VIEW.ASYNC.S ;  /* 0x00000000000073c6 */ /* 0x000eb60000000000 */
[----:B--2---:R3:W2:Y:S01]  /*09c0*/  SYNCS.EXCH.64 URZ, [UR5+0x70], UR10 ;  /* 0x0000700a05ff75b2 */ /* 0x0046a20008000100 */
[----:B------:R3:W1:Y:S01]  /*09d0*/  SYNCS.EXCH.64 URZ, [UR5+0x80], UR12 ;  /* 0x0000800c05ff75b2 */ /* 0x0006620008000100 */
[----:B------:R3:W1:Y:S01]  /*09e0*/  SYNCS.EXCH.64 URZ, [UR5+0x78], UR10 ;  /* 0x0000780a05ff75b2 */ /* 0x0006620008000100 */
[----:B------:R3:W1:Y:S02]  /*09f0*/  SYNCS.EXCH.64 URZ, [UR5+0x88], UR12 ;  /* 0x0000880c05ff75b2 */ /* 0x0006640008000100 */
[----:B---3--:R-:W-:Y:S01]  /*0a00*/  NOP ;  /* 0x0000000000007918 */ /* 0x008fe20000000000 */
.L_x_12:
[----:B------:R-:W3:Y:S01]  /*0a10*/  SHFL.IDX PT, R2, R96, RZ, 0x1f ;  /* 0x00001fff60027589 */ /* 0x000ee200000e0000 */
[----:B------:R-:W-:Y:S01]  /*0a20*/  NOP ;  /* 0x0000000000007918 */ /* 0x000fe20000000000 */
[----:B---3--:R-:W-:-:S13]  /*0a30*/  ISETP.NE.AND P0, PT, R2, 0x5, PT ;  /* 0x000000050200780c */ /* 0x008fda0003f05270 */
[----:B------:R-:W-:Y:S05]  /*0a40*/  @P0 BRA `(.L_x_13) ;  /* 0x0000000000580947 */ /* 0x000fea0003800000 */
[----:B--2---:R-:W2:Y:S01]  /*0a50*/  S2UR UR7, SR_CgaCtaId ;  /* 0x00000000000779c3 */ /* 0x004ea20000008800 */
        /* <DEDUP_REMOVED lines=12> */
[----:B--2---:R3:W2:Y:S01]  /*0b20*/  SYNCS.EXCH.64 URZ, [UR7+0x90], UR10 ;  /* 0x0000900a07ff75b2 */ /* 0x0046a20008000100 */
[----:B------:R3:W1:Y:S01]  /*0b30*/  SYNCS.EXCH.64 URZ, [UR7+0xb0], UR4 ;  /* 0x0000b00407ff75b2 */ /* 0x0006620008000100 */
[----:B------:R3:W1:Y:S01]  /*0b40*/  SYNCS.EXCH.64 URZ, [UR7+0x98], UR10 ;  /* 0x0000980a07ff75b2 */ /* 0x0006620008000100 */
[----:B------:R3:W1:Y:S01]  /*0b50*/  SYNCS.EXCH.64 URZ, [UR7+0xb8], UR4 ;  /* 0x0000b80407ff75b2 */ /* 0x0006620008000100 */
[----:B------:R3:W1:Y:S01]  /*0b60*/  SYNCS.EXCH.64 URZ, [UR7+0xa0], UR10 ;  /* 0x0000a00a07ff75b2 */ /* 0x0006620008000100 */
[----:B------:R3:W1:Y:S01]  /*0b70*/  SYNCS.EXCH.64 URZ, [UR7+0xc0], UR4 ;  /* 0x0000c00407ff75b2 */ /* 0x0006620008000100 */
[----:B------:R3:W1:Y:S01]  /*0b80*/  SYNCS.EXCH.64 URZ, [UR7+0xa8], UR10 ;  /* 0x0000a80a07ff75b2 */ /* 0x0006620008000100 */
[----:B------:R3:W1:Y:S02]  /*0b90*/  SYNCS.EXCH.64 URZ, [UR7+0xc8], UR4 ;  /* 0x0000c80407ff75b2 */ /* 0x0006640008000100 */
[----:B---3--:R-:W-:Y:S01]  /*0ba0*/  NOP ;  /* 0x0000000000007918 */ /* 0x008fe20000000000 */
.L_x_13:
        /* <DEDUP_REMOVED lines=18> */
.L_x_14:
[----:B--2---:R-:W2:Y:S01]  /*0cd0*/  S2UR UR5, SR_CTAID.X ;  /* 0x00000000000579c3 */ /* 0x004ea20000002500 */
[----:B------:R-:W-:-:S05]  /*0ce0*/  CS2R.32 R90, SR_CgaSize ;  /* 0x00000000005a7805 */ /* 0x000fca0000008a00 */
[----:B------:R-:W-:-:S05]  /*0cf0*/  IMAD R90, R90, -0xa0, RZ ;  /* 0xffffff605a5a7824 */ /* 0x000fca00078e02ff */
[----:B------:R-:W-:-:S14]  /*0d00*/  R2UR UR9, R90 ;  /* 0x000000005a0972ca */ /* 0x000fdc00000e0000 */
[----:B------:R-:W3:Y:S01]  /*0d10*/  LDCU UR9, c[0x0][UR9+0x2b0] ;  /* 0x00005600090977ac */ /* 0x000ee20008000800 */
[----:B------:R-:W-:Y:S01]  /*0d20*/  NOP ;  /* 0x0000000000007918 */ /* 0x000fe20000000000 */
[----:B------:R-:W-:-:S05]  /*0d30*/  CS2R.32 R90, SR_CgaSize ;  /* 0x00000000005a7805 */ /* 0x000fca0000008a00 */
[----:B------:R-:W-:-:S05]  /*0d40*/  IMAD R90, R90, -0xa0, RZ ;  /* 0xffffff605a5a7824 */ /* 0x000fca00078e02ff */
[----:B------:R-:W-:-:S14]  /*0d50*/  R2UR UR7, R90 ;  /* 0x000000005a0772ca */ /* 0x000fdc00000e0000 */
[----:B------:R-:W4:Y:S01]  /*0d60*/  LDCU UR7, c[0x0][UR7+0x2b4] ;  /* 0x00005680070777ac */ /* 0x000f220008000800 */
[----:B------:R-:W1:Y:S08]  /*0d70*/  S2UR UR4, SR_CTAID.Y ;  /* 0x00000000000479c3 */ /* 0x000e700000002600 */
[----:B------:R-:W4:Y:S01]  /*0d80*/  LDC R9, c[0x0][0xb24] ;  /* 0x0002c900ff097b82 */ /* 0x000f220000000800 */
[----:B--2---:R-:W-:-:S02]  /*0d90*/  I2FP.F32.U32 R5, UR5 ;  /* 0x0000000500057c45 */ /* 0x004fc40008201000 */
[----:B------:R-:W-:-:S05]  /*0da0*/  CS2R.32 R3, SR_CgaSize ;  /* 0x0000000000037805 */ /* 0x000fca0000008a00 */
[----:B------:R-:W-:-:S06]  /*0db0*/  IMAD R3, R3, -0xa0, RZ ;  /* 0xffffff6003037824 */ /* 0x000fcc00078e02ff */
[----:B------:R-:W2:Y:S01]  /*0dc0*/  LDC R3, c[0x0][R3+0x2a0] ;  /* 0x0000a80003037b82 */ /* 0x000ea20000000800 */
[----:B------:R-:W-:Y:S01]  /*0dd0*/  MOV R21, UR5 ;  /* 0x0000000500157c02 */ /* 0x000fe20008000f00 */
[----:B---3--:R-:W-:Y:S01]  /*0de0*/  FMUL R5, R5, UR9 ;  /* 0x0000000905057c20 */ /* 0x008fe20008400000 */
[----:B-1----:R-:W-:Y:S02]  /*0df0*/  I2FP.F32.U32 R4, UR4 ;  /* 0x0000000400047c45 */ /* 0x002fe40008201000 */
[----:B------:R-:W-:-:S05]  /*0e00*/  CS2R.32 R2, SR_CgaSize ;  /* 0x0000000000027805 */ /* 0x000fca0000008a00 */
[----:B------:R-:W-:-:S06]  /*0e10*/  IMAD R2, R2, -0xa0, RZ ;  /* 0xffffff6002027824 */ /* 0x000fcc00078e02ff */
[----:B------:R-:W1:Y:S01]  /*0e20*/  LDC R2, c[0x0][R2+0x2a4] ;  /* 0x0000a90002027b82 */ /* 0x000e620000000800 */
[----:B------:R-:W3:Y:S01]  /*0e30*/  F2I.U32.TRUNC.NTZ R90, R5 ;  /* 0x00000005005a7305 */ /* 0x000ee2000020f000 */
[----:B------:R-:W-:Y:S01]  /*0e40*/  MOV R20, UR4 ;  /* 0x0000000400147c02 */ /* 0x000fe20008000f00 */
[----:B----4-:R-:W-:-:S05]  /*0e50*/  FMUL R4, R4, UR7 ;  /* 0x0000000704047c20 */ /* 0x010fca0008400000 */
[----:B------:R-:W-:Y:S01]  /*0e60*/  BAR.SYNC.DEFER_BLOCKING 0x0 ;  /* 0x0000000000007b1d */ /* 0x000fe20000010000 */
[----:B------:R-:W-:-:S05]  /*0e70*/  ISETP.GE.AND P0, PT, R9, 0x1, PT ;  /* 0x000000010900780c */ /* 0x000fca0003f06270 */
[----:B------:R-:W4:Y:S02]  /*0e80*/  F2I.U32.TRUNC.NTZ R83, R4 ;  /* 0x0000000400537305 */ /* 0x000f24000020f000 */
[----:B------:R-:W1:Y:S01]  /*0e90*/  S2UR UR36, SR_CTAID.Z ;  /* 0x00000000002479c3 */ /* 0x000e620000002700 */
[----:B---3--:R-:W-:-:S05]  /*0ea0*/  IADD3 R90, PT, PT, -R90, RZ, RZ ;  /* 0x000000ff5a5a7210 */ /* 0x008fca0007ffe1ff */
[----:B--2---:R-:W-:Y:S01]  /*0eb0*/  IMAD R90, R3, R90, UR5 ;  /* 0x00000005035a7e24 */ /* 0x004fe2000f8e025a */
[----:B----4-:R-:W-:-:S05]  /*0ec0*/  IADD3 R83, PT, PT, -R83, RZ, RZ ;  /* 0x000000ff53537210 */ /* 0x010fca0007ffe1ff */
[----:B-1----:R-:W-:Y:S01]  /*0ed0*/  IMAD R83, R2, R83, UR4 ;  /* 0x0000000402537e24 */ /* 0x002fe2000f8e0253 */
[----:B------:R-:W-:Y:S06]  /*0ee0*/  @!P0 BRA `(.L_x_15) ;  /* 0x0000000000b88947 */ /* 0x000fec0003800000 */
[----:B------:R-:W1:Y:S01]  /*0ef0*/  LDC.64 R4, c[0x0][0xb18] ;  /* 0x0002c600ff047b82 */ /* 0x000e620000000a00 */
[----:B------:R-:W-:-:S07]  /*0f00*/  ISETP.NE.AND P0, PT, R9, 0x1, PT ;  /* 0x000000010900780c */ /* 0x000fce0003f05270 */
[----:B------:R-:W2:Y:S08]  /*0f10*/  LDC R10, c[0x0][0xb0c] ;  /* 0x0002c300ff0a7b82 */ /* 0x000eb00000000800 */
[----:B------:R-:W3:Y:S08]  /*0f20*/  LDC R11, c[0x0][0x370] ;  /* 0x0000dc00ff0b7b82 */ /* 0x000ef00000000800 */
[----:B------:R-:W4:Y:S01]  /*0f30*/  LDC R12, c[0x0][0x374] ;  /* 0x0000dd00ff0c7b82 */ /* 0x000f220000000800 */
[----:B-1----:R-:W-:-:S07]  /*0f40*/  ISETP.NE.AND P1, PT, R4, 0x1, PT ;  /* 0x000000010400780c */ /* 0x002fce0003f25270 */
[----:B------:R-:W3:Y:S01]  /*0f50*/  LDC.64 R6, c[0x0][0xb10] ;  /* 0x0002c400ff067b82 */ /* 0x000ee20000000a00 */
[----:B--2---:R-:W-:-:S07]  /*0f60*/  ISETP.NE.AND P2, PT, R10, 0x1, PT ;  /* 0x000000010a00780c */ /* 0x004fce0003f45270 */
[----:B------:R-:W1:Y:S08]  /*0f70*/  LDC R8, c[0x0][0xb20] ;  /* 0x0002c800ff087b82 */ /* 0x000e700000000800 */
[----:B------:R-:W2:Y:S01]  /*0f80*/  LDC.64 R2, c[0x0][0xb28] ;  /* 0x0002ca00ff027b82 */ /* 0x000ea20000000a00 */
[----:B----4-:R-:W-:-:S04]  /*0f90*/  IMAD.HI.U32 R13, R12, R5, RZ ;  /* 0x000000050c0d7227 */ /* 0x010fc800078e00ff */
[----:B------:R-:W-:-:S04]  /*0fa0*/  IMAD.HI.U32 R5, R20, R5, RZ ;  /* 0x0000000514057227 */ /* 0x000fc800078e00ff */
[----:B---3--:R-:W-:-:S04]  /*0fb0*/  IMAD.HI.U32 R14, R11, R6, RZ ;  /* 0x000000060b0e7227 */ /* 0x008fc800078e00ff */
[C---:B------:R-:W-:Y:S01]  /*0fc0*/  IMAD.HI.U32 R16, R21.reuse, R6, RZ ;  /* 0x0000000615107227 */ /* 0x040fe200078e00ff */
[-C--:B------:R-:W-:Y:S02]  /*0fd0*/  @P2 SHF.R.U32.HI R11, RZ, R7.reuse, R14 ;  /* 0x00000007ff0b2219 */ /* 0x080fe4000001160e */
[-C--:B-1----:R-:W-:Y:S02]  /*0fe0*/  @P1 SHF.R.U32.HI R12, RZ, R8.reuse, R13 ;  /* 0x00000008ff0c1219 */ /* 0x082fe4000001160d */
[----:B------:R-:W-:Y:S02]  /*0ff0*/  SHF.R.U32.HI R5, RZ, R8, R5 ;  /* 0x00000008ff057219 */ /* 0x000fe40000011605 */
[----:B------:R-:W-:Y:S02]  /*1000*/  SHF.R.U32.HI R16, RZ, R7, R16 ;  /* 0x00000007ff107219 */ /* 0x000fe40000011610 */
[----:B------:R-:W-:Y:S01]  /*1010*/  SEL R5, R20, R5, !P1 ;  /* 0x0000000514057207 */ /* 0x000fe20004800000 */
[----:B--2---:R-:W-:Y:S01]  /*1020*/  IMAD.HI.U32 R14, R12, R2, RZ ;  /* 0x000000020c0e7227 */ /* 0x004fe200078e00ff */
[----:B------:R-:W-:-:S02]  /*1030*/  SEL R7, R21, R16, !P2 ;  /* 0x0000001015077207 */ /* 0x000fc40005000000 */
[----:B------:R-:W-:Y:S01]  /*1040*/  IADD3 R13, PT, PT, -R5, RZ, RZ ;  /* 0x000000ff050d7210 */ /* 0x000fe20007ffe1ff */
[----:B------:R-:W-:Y:S01]  /*1050*/  IMAD.HI.U32 R6, R11, R2, RZ ;  /* 0x000000020b067227 */ /* 0x000fe200078e00ff */
[----:B------:R-:W-:-:S03]  /*1060*/  @P0 SHF.R.U32.HI R12, RZ, R3, R14 ;  /* 0x00000003ff0c0219 */ /* 0x000fc6000001160e */
[----:B------:R-:W-:Y:S01]  /*1070*/  IMAD R13, R4, R13, R20 ;  /* 0x0000000d040d7224 */ /* 0x000fe200078e0214 */
[----:B------:R-:W-:Y:S01]  /*1080*/  @P0 SHF.R.U32.HI R11, RZ, R3, R6 ;  /* 0x00000003ff0b0219 */ /* 0x000fe20000011606 */
[----:B------:R-:W-:-:S04]  /*1090*/  IMAD R12, R12, R9, RZ ;  /* 0x000000090c0c7224 */ /* 0x000fc800078e02ff */
[----:B------:R-:W-:Y:S01]  /*10a0*/  IMAD R6, R11, R9, RZ ;  /* 0x000000090b067224 */ /* 0x000fe200078e02ff */
[----:B------:R-:W-:-:S04]  /*10b0*/  ISETP.GE.AND P1, PT, R5, R12, PT ;  /* 0x0000000c0500720c */ /* 0x000fc80003f26270 */
[----:B------:R-:W-:Y:S01]  /*10c0*/  ISETP.GE.OR P1, PT, R7, R6, P1 ;  /* 0x000000060700720c */ /* 0x000fe20000f26670 */
[----:B------:R-:W-:-:S05]  /*10d0*/  IMAD.HI.U32 R6, R5, R2, RZ ;  /* 0x0000000205067227 */ /* 0x000fca00078e00ff */
[----:B------:R-:W-:-:S04]  /*10e0*/  SHF.R.U32.HI R6, RZ, R3, R6 ;  /* 0x00000003ff067219 */ /* 0x000fc80000011606 */
[----:B------:R-:W-:-:S03]  /*10f0*/  SEL R6, R5, R6, !P0 ;  /* 0x0000000605067207 */ /* 0x000fc60004000000 */
[----:B------:R-:W-:Y:S01]  /*1100*/  @!P1 IMAD.HI.U32 R8, R7, R2, RZ ;  /* 0x0000000207089227 */ /* 0x000fe200078e00ff */
[----:B------:R-:W-:-:S04]  /*1110*/  IADD3 R2, PT, PT, -R6, RZ, RZ ;  /* 0x000000ff06027210 */ /* 0x000fc80007ffe1ff */
[----:B------:R-:W-:Y:S01]  /*1120*/  @!P1 SHF.R.U32.HI R8, RZ, R3, R8 ;  /* 0x00000003ff089219 */ /* 0x000fe20000011608 */
[----:B------:R-:W-:-:S03]  /*1130*/  IMAD R2, R9, R2, R5 ;  /* 0x0000000209027224 */ /* 0x000fc600078e0205 */
[----:B------:R-:W-:-:S05]  /*1140*/  @!P1 SEL R3, R7, R8, !P0 ;  /* 0x0000000807039207 */ /* 0x000fca0004000000 */
[--C-:B------:R-:W-:Y:S02]  /*1150*/  @!P1 IMAD.IADD R6, R6, 0x1, -R3.reuse ;  /* 0x0000000106069824 */ /* 0x100fe400078e0a03 */
[----:B------:R-:W-:Y:S01]  /*1160*/  @!P1 IMAD R3, R2, R11, R3 ;  /* 0x0000000b02039224 */ /* 0x000fe200078e0203 */
[----:B------:R-:W-:Y:S01]  /*1170*/  IADD3 R2, PT, PT, -R7, RZ, RZ ;  /* 0x000000ff07027210 */ /* 0x000fe20007ffe1ff */
[----:B------:R-:W-:Y:S02]  /*1180*/  @!P1 IMAD R5, R6, R9, R7 ;  /* 0x0000000906059224 */ /* 0x000fe400078e0207 */
[----:B------:R-:W-:Y:S02]  /*1190*/  @!P1 IMAD.MOV.U32 R7, RZ, RZ, R3 ;  /* 0x000000ffff079224 */ /* 0x000fe400078e0003 */
[----:B------:R-:W-:Y:S02]  /*11a0*/  IMAD R2, R10, R2, R21 ;  /* 0x000000020a027224 */ /* 0x000fe400078e0215 */
[----:B------:R-:W-:-:S02]  /*11b0*/  IMAD R20, R5, R4, R13 ;  /* 0x0000000405147224 */ /* 0x000fc400078e020d */
[----:B------:R-:W-:Y:S02]  /*11c0*/  IMAD R21, R7, R10, R2 ;  /* 0x0000000a07157224 */ /* 0x000fe400078e0202 */
.L_x_15:
[----:B------:R-:W1:Y:S01]  /*11d0*/  LDCU UR4, c[0x0][0xb30] ;  /* 0x00016600ff0477ac */ /* 0x000e620008000800 */
[----:B------:R-:W2:Y:S08]  /*11e0*/  S2UR UR37, SR_CgaCtaId ;  /* 0x00000000002579c3 */ /* 0x000eb00000008800 */
[----:B------:R-:W3:Y:S01]  /*11f0*/  LDC R40, c[0x0][0xb24] ;  /* 0x0002c900ff287b82 */ /* 0x000ee20000000800 */
[----:B-1----:R-:W-:-:S09]  /*1200*/  UISETP.NE.AND UP1, UPT, UR4, 0x1, UPT ;  /* 0x000000010400788c */ /* 0x002fd2000bf25270 */
[----:B--2---:R-:W-:Y:S05]  /*1210*/  BRA.U UP1, `(.L_x_16) ;  /* 0x0000000101407547 */ /* 0x004fea000b800000 */
[----:B------:R-:W1:Y:S08]  /*1220*/  LDC.64 R4, c[0x0][0xb10] ;  /* 0x0002c400ff047b82 */ /* 0x000e700000000a00 */
[----:B------:R-:W2:Y:S08]  /*1230*/  LDC.64 R2, c[0x0][0xb18] ;  /* 0x0002c600ff027b82 */ /* 0x000eb00000000a00 */
[----:B------:R-:W4:Y:S08]  /*1240*/  LDC R6, c[0x0][0xb20] ;  /* 0x0002c800ff067b82 */ /* 0x000f300000000800 */
[----:B------:R-:W3:Y:S01]  /*1250*/  LDC R8, c[0x0][0xb0c] ;  /* 0x0002c300ff087b82 */ /* 0x000ee20000000800 */
[----:B-1----:R-:W-:-:S05]  /*1260*/  IMAD.HI.U32 R4, R21, R4, RZ ;  /* 0x0000000415047227 */ /* 0x002fca00078e00ff */
[----:B------:R-:W-:Y:S01]  /*1270*/  SHF.R.U32.HI R4, RZ, R5, R4 ;  /* 0x00000005ff047219 */ /* 0x000fe20000011604 */
[----:B--2---:R-:W-:Y:S01]  /*1280*/  IMAD.HI.U32 R3, R20, R3, RZ ;  /* 0x0000000314037227 */ /* 0x004fe200078e00ff */
[----:B------:R-:W-:-:S04]  /*1290*/  ISETP.NE.AND P0, PT, R2, 0x1, PT ;  /* 0x000000010200780c */ /* 0x000fc80003f05270 */
[----:B----4-:R-:W-:-:S04]  /*12a0*/  SHF.R.U32.HI R3, RZ, R6, R3 ;  /* 0x00000006ff037219 */ /* 0x010fc80000011603 */
[----:B------:R-:W-:Y:S02]  /*12b0*/  SEL R3, R20, R3, !P0 ;  /* 0x0000000314037207 */ /* 0x000fe40004000000 */
[----:B---3--:R-:W-:-:S04]  /*12c0*/  ISETP.NE.AND P1, PT, R8, 0x1, PT ;  /* 0x000000010800780c */ /* 0x008fc80003f25270 */
[----:B------:R-:W-:-:S05]  /*12d0*/  SEL R4, R21, R4, !P1 ;  /* 0x0000000415047207 */ /* 0x000fca0004800000 */
[----:B------:R-:W-:Y:S02]  /*12e0*/  IMAD.IADD R5, R3, 0x1, -R4 ;  /* 0x0000000103057824 */ /* 0x000fe400078e0a04 */
[----:B------:R-:W-:Y:S02]  /*12f0*/  IMAD.IADD R3, R4, 0x1, -R3 ;  /* 0x0000000104037824 */ /* 0x000fe400078e0a03 */
[----:B------:R-:W-:Y:S02]  /*1300*/  IMAD R21, R5, R8, R21 ;  /* 0x0000000805157224 */ /* 0x000fe400078e0215 */
[----:B------:R-:W-:-:S07]  /*1310*/  IMAD R20, R3, R2, R20 ;  /* 0x0000000203147224 */ /* 0x000fce00078e0214 */
.L_x_16:
[----:B------:R-:W-:Y:S01]  /*1320*/  BAR.SYNC.DEFER_BLOCKING 0x0 ;  /* 0x0000000000007b1d */ /* 0x000fe20000010000 */
[----:B------:R-:W-:Y:S01]  /*1330*/  UISETP.NE.AND UP1, UPT, UR8, 0x2, UPT ;  /* 0x000000020800788c */ /* 0x000fe2000bf25270 */
[----:B------:R-:W-:Y:S02]  /*1340*/  ISETP.NE.OR P5, PT, R0, 0x2, !P5 ;  /* 0x000000020000780c */ /* 0x000fe40006fa5670 */
[----:B------:R-:W-:-:S06]  /*1350*/  LOP3.LUT R2, R103, 0x1f, RZ, 0xc0, !PT ;  /* 0x0000001f67027812 */ /* 0x000fcc00078ec0ff */
[----:B------:R-:W-:Y:S05]  /*1360*/  BRA.U UP1, `(.L_x_17) ;  /* 0x00000011015c7547 */ /* 0x000fea000b800000 */
[----:B------:R-:W1:Y:S01]  /*1370*/  LDCU UR13, c[0x0][0x38c] ;  /* 0x00007180ff0d77ac */ /* 0x000e620008000800 */
[----:B------:R-:W2:Y:S01]  /*1380*/  LDC R9, c[0x0][0x370] ;  /* 0x0000dc00ff097b82 */ /* 0x000ea20000000800 */
[----:B------:R-:W-:Y:S01]  /*1390*/  PLOP3.LUT P1, PT, PT, PT, UP2, 0x80, 0x8 ;  /* 0x000000000008781c */ /* 0x000fe20003f2f028 */
[----:B------:R-:W-:Y:S01]  /*13a0*/  IMAD.MOV.U32 R15, RZ, RZ, 0x1 ;  /* 0x00000001ff0f7424 */ /* 0x000fe200078e00ff */
[----:B------:R-:W-:Y:S01]  /*13b0*/  ISETP.EQ.OR P4, PT, R2, RZ, P5 ;  /* 0x000000ff0200720c */ /* 0x000fe20002f82670 */
[----:B------:R-:W-:Y:S01]  /*13c0*/  IMAD.MOV.U32 R14, RZ, RZ, RZ ;  /* 0x000000ffff0e7224 */ /* 0x000fe200078e00ff */
[----:B------:R-:W-:Y:S02]  /*13d0*/  PLOP3.LUT P1, PT, P1, PT, PT, 0x8, 0x80 ;  /* 0x000000000080781c */ /* 0x000fe40000f2e170 */
[----:B------:R-:W-:Y:S01]  /*13e0*/  CS2R R12, SRZ ;  /* 0x00000000000c7805 */ /* 0x000fe2000001ff00 */
[----:B------:R-:W-:Y:S01]  /*13f0*/  IMAD.MOV.U32 R10, RZ, RZ, 0x1 ;  /* 0x00000001ff0a7424 */ /* 0x000fe200078e00ff */
[----:B------:R-:W4:Y:S01]  /*1400*/  LDC R0, c[0x0][0x374] ;  /* 0x0000dd00ff007b82 */ /* 0x000f220000000800 */
[----:B------:R-:W2:Y:S01]  /*1410*/  LDCU.64 UR22, c[0x0][0x348] ;  /* 0x00006900ff1677ac */ /* 0x000ea20008000a00 */
[----:B------:R-:W-:Y:S01]  /*1420*/  UMOV UR6, URZ ;  /* 0x000000ff00067c82 */ /* 0x000fe20008000000 */
[----:B-1----:R-:W-:-:S04]  /*1430*/  UIADD3 UR5, UPT, UPT, UR13, 0x3f, URZ ;  /* 0x0000003f0d057890 */ /* 0x002fc8000fffe0ff */
[----:B------:R-:W-:-:S04]  /*1440*/  USHF.R.S32.HI UR4, URZ, 0x1f, UR5 ;  /* 0x0000001fff047899 */ /* 0x000fc80008011405 */
[----:B------:R-:W-:-:S04]  /*1450*/  ULEA.HI UR4, UR4, UR5, URZ, 0x6 ;  /* 0x0000000504047291 */ /* 0x000fc8000f8f30ff */
[----:B------:R-:W-:Y:S02]  /*1460*/  USHF.R.S32.HI UR15, URZ, 0x6, UR4 ;  /* 0x00000006ff0f7899 */ /* 0x000fe40008011404 */
[----:B------:R-:W-:Y:S02]  /*1470*/  UIADD3 UR4, UPT, UPT, UR13, -0x1, URZ ;  /* 0xffffffff0d047890 */ /* 0x000fe4000fffe0ff */
[----:B------:R-:W-:Y:S02]  /*1480*/  UISETP.LT.U32.AND UP0, UPT, UR15, 0x4, UPT ;  /* 0x000000040f00788c */ /* 0x000fe4000bf01070 */
[----:B------:R-:W-:Y:S02]  /*1490*/  UISETP.GE.U32.AND UP1, UPT, UR4, -0x7f, UPT ;  /* 0xffffff810400788c */ /* 0x000fe4000bf26070 */
[----:B------:R-:W-:Y:S02]  /*14a0*/  USEL UR14, UR15, 0x4, UP0 ;  /* 0x000000040f0e7887 */ /* 0x000fe40008000000 */
[----:B------:R-:W-:-:S02]  /*14b0*/  UIADD3 UR13, UPT, UPT, UR13, 0x7e, URZ ;  /* 0x0000007e0d0d7890 */ /* 0x000fc4000fffe0ff */
[----:B------:R-:W-:Y:S02]  /*14c0*/  UIADD3 UR5, UPT, UPT, UR14, -0x1, URZ ;  /* 0xffffffff0e057890 */ /* 0x000fe4000fffe0ff */
[----:B------:R-:W-:-:S03]  /*14d0*/  UIADD3 UR7, UPT, UPT, UR15, -UR14, URZ ;  /* 0x8000000e0f077290 */ /* 0x000fc6000fffe0ff */
[----:B------:R-:W-:-:S04]  /*14e0*/  @UP1 UIADD3 UR5, UPT, UPT, UR14, URZ, URZ ;  /* 0x000000ff0e051290 */ /* 0x000fc8000fffe0ff */
[----:B--2---:R-:W-:-:S12]  /*14f0*/  UIADD3 UR5, UPT, UPT, UR5, 0x1, URZ ;  /* 0x0000000105057890 */ /* 0x004fd8000fffe0ff */
.L_x_35:
[----:B------:R-:W-:Y:S01]  /*1500*/  UISETP.NE.AND UP0, UPT, UR37, URZ, UPT ;  /* 0x000000ff2500728c */ /* 0x000fe2000bf05270 */
[----:B------:R-:W1:Y:S08]  /*1510*/  S2UR UR37, SR_CgaCtaId ;  /* 0x00000000002579c3 */ /* 0x000e700000008800 */
[----:B------:R-:W-:Y:S05]  /*1520*/  BRA.U UP0, `(.L_x_18) ;  /* 0x0000000100347547 */ /* 0x000fea000b800000 */
[----:B------:R-:W2:Y:S01]  /*1530*/  S2R R2, SR_CgaCtaId ;  /* 0x0000000000027919 */ /* 0x000ea20000008800 */
[----:B------:R-:W-:-:S04]  /*1540*/  MOV R3, 0x400 ;  /* 0x0000040000037802 */ /* 0x000fc80000000f00 */
[----:B--2---:R-:W-:Y:S02]  /*1550*/  LEA R3, R2, R3, 0x18 ;  /* 0x0000000302037211 */ /* 0x004fe400078ec0ff */
[----:B------:R-:W-:-:S03]  /*1560*/  SHF.L.U32 R2, R10, 0x1f, RZ ;  /* 0x0000001f0a027819 */ /* 0x000fc600000006ff */
[----:B------:R-:W-:-:S04]  /*1570*/  IMAD R3, R12, 0x8, R3 ;  /* 0x000000080c037824 */ /* 0x000fc800078e0203 */
[----:B------:R-:W2:Y:S02]  /*1580*/  SYNCS.PHASECHK.TRANS64.TRYWAIT P0, [R3+URZ+0xe0], R2 ;  /* 0x0000e002030075a7 */ /* 0x000ea400080011ff */
[----:B--2---:R-:W-:Y:S05]  /*1590*/  @!P0 BRA `(.L_x_19) ;  /* 0x0000005800e88947 */ /* 0x004fea0003800000 */
.L_x_105:
[----:B------:R-:W-:Y:S01]  /*15a0*/  VIADD R12, R12, 0x1 ;  /* 0x000000010c0c7836 */ /* 0x000fe20000000000 */
[----:B------:R2:W-:Y:S04]  /*15b0*/  SYNCS.ARRIVE.TRANS64.A1T0 RZ, [R3+URZ+0xd0], RZ ;  /* 0x0000d0ff03ff79a7 */ /* 0x0005e800081000ff */
[----:B------:R-:W-:-:S04]  /*15c0*/  ISETP.NE.AND P0, PT, R12, 0x2, PT ;  /* 0x000000020c00780c */ /* 0x000fc80003f05270 */
[----:B------:R-:W-:Y:S02]  /*15d0*/  SEL R12, R12, RZ, P0 ;  /* 0x000000ff0c0c7207 */ /* 0x000fe40000000000 */
[----:B--2---:R-:W-:-:S04]  /*15e0*/  SEL R3, RZ, 0x1, P0 ;  /* 0x00000001ff037807 */ /* 0x004fc80000000000 */
[----:B------:R-:W-:-:S07]  /*15f0*/  LOP3.LUT R10, R10, R3, RZ, 0x3c, !PT ;  /* 0x000000030a0a7212 */ /* 0x000fce00078e3cff */
.L_x_18:
[----:B------:R-:W-:Y:S01]  /*1600*/  UMOV UR4, 0x400 ;  /* 0x0000040000047882 */ /* 0x000fe20000000000 */
[----:B------:R-:W-:Y:S01]  /*1610*/  SHF.L.U32 R2, R15, 0x1f, RZ ;  /* 0x0000001f0f027819 */ /* 0x000fe200000006ff */
[----:B-1----:R-:W-:Y:S01]  /*1620*/  ULEA UR4, UR37, UR4, 0x18 ;  /* 0x0000000425047291 */ /* 0x002fe2000f8ec0ff */
[----:B------:R-:W-:Y:S01]  /*1630*/  R2UR UR35, R21 ;  /* 0x00000000152372ca */ /* 0x000fe200000e0000 */
[----:B------:R-:W-:Y:S01]  /*1640*/  UISETP.GE.U32.AND UP0, UPT, UR13, 0x7f, UPT ;  /* 0x0000007f0d00788c */ /* 0x000fe2000bf06070 */
[----:B------:R-:W-:Y:S01]  /*1650*/  R2UR UR11, R20 ;  /* 0x00000000140b72ca */ /* 0x000fe200000e0000 */
[----:B------:R-:W-:Y:S01]  /*1660*/  ULEA UR8, UR6, UR4, 0x3 ;  /* 0x0000000406087291 */ /* 0x000fe2000f8e18ff */
[----:B------:R-:W-:-:S08]  /*1670*/  UMOV UR24, URZ ;  /* 0x000000ff00187c82 */ /* 0x000fd00008000000 */
[----:B------:R1:W2:Y:S01]  /*1680*/  SYNCS.PHASECHK.TRANS64.TRYWAIT P0, [UR8+0x20], R2 ;  /* 0x00002002ff0075a7 */ /* 0x0002a20008001108 */
[----:B------:R-:W-:Y:S02]  /*1690*/  USHF.L.U32 UR35, UR35, 0x6, URZ ;  /* 0x0000000623237899 */ /* 0x000fe400080006ff */
[----:B------:R-:W-:Y:S01]  /*16a0*/  USHF.L.U32 UR11, UR11, 0x7, URZ ;  /* 0x000000070b0b7899 */ /* 0x000fe200080006ff */
[----:B------:R-:W-:Y:S11]  /*16b0*/  BRA.U !UP0, `(.L_x_20) ;  /* 0x0000000108a87547 */ /* 0x000ff6000b800000 */
[----:B------:R-:W-:Y:S01]  /*16c0*/  UMOV UR16, URZ ;  /* 0x000000ff00107c82 */ /* 0x000fe20008000000 */
[----:B------:R-:W-:-:S05]  /*16d0*/  UMOV UR17, UR6 ;  /* 0x0000000600117c82 */ /* 0x000fca0008000000 */
.L_x_25:
[----:B-1----:R-:W-:Y:S01]  /*16e0*/  ULEA UR33, UR17, UR4, 0x3 ;  /* 0x0000000411217291 */ /* 0x002fe2000f8e18ff */
[----:B--2---:R-:W-:Y:S01]  /*16f0*/  @!P5 MOV R3, 0x3000 ;  /* 0x000030000003d802 */ /* 0x004fe20000000f00 */
[----:B--2---:R-:W-:Y:S10]  /*1700*/  @P0 BRA `(.L_x_21) ;  /* 0x00000000000c0947 */ /* 0x004ff40003800000 */
[----:B------:R-:W-:-:S04]  /*1710*/  SHF.L.U32 R5, R15, 0x1f, RZ ;  /* 0x0000001f0f057819 */ /* 0x000fc800000006ff */
[----:B------:R-:W2:Y:S02]  /*1720*/  SYNCS.PHASECHK.TRANS64.TRYWAIT P0, [UR33+0x20], R5 ;  /* 0x00002005ff0075a7 */ /* 0x000ea40008001121 */
[----:B--2---:R-:W-:Y:S05]  /*1730*/  @!P0 BRA `(.L_x_22) ;  /* 0x0000005800948947 */ /* 0x004fea0003800000 */
.L_x_21:
[----:B------:R2:W-:Y:S01]  /*1740*/  @!P5 SYNCS.ARRIVE.TRANS64 RZ, [UR33], R3 ;  /* 0x00000003ffffd9a7 */ /* 0x0005e20008000021 */
[----:B------:R-:W-:Y:S04]  /*1750*/  BSSY.RECONVERGENT B0, `(.L_x_23) ;  /* 0x0000003000007945 */ /* 0x000fe80003800200 */
[----:B------:R-:W-:Y:S05]  /*1760*/  @P4 BRA `(.L_x_24) ;  /* 0x0000000000044947 */ /* 0x000fea0003800000 */
[----:B------:R-:W-:Y:S05]  /*1770*/  BPT.TRAP 0x1 ;  /* 0x000000040000795c */ /* 0x000fea0000300000 */
.L_x_24:
[----:B------:R-:W-:Y:S05]  /*1780*/  BSYNC.RECONVERGENT B0 ;  /* 0x0000000000007941 */ /* 0x000fea0003800200 */
.L_x_23:
[----:B------:R-:W-:Y:S02]  /*1790*/  UIADD3 UR6, UPT, UPT, UR17, 0x1, URZ ;  /* 0x0000000111067890 */ /* 0x000fe4000fffe0ff */
[----:B------:R-:W-:Y:S02]  /*17a0*/  ULEA UR32, UR17, UR4, 0xc ;  /* 0x0000000411207291 */ /* 0x000fe4000f8e60ff */
[----:B------:R-:W-:Y:S02]  /*17b0*/  UISETP.NE.AND UP0, UPT, UR6, 0x4, UPT ;  /* 0x000000040600788c */ /* 0x000fe4000bf05270 */
[----:B------:R-:W-:Y:S02]  /*17c0*/  UIADD3 UR26, UP1, UPT, UR22, 0x80, URZ ;  /* 0x00000080161a7890 */ /* 0x000fe4000ff3e0ff */
[----:B------:R-:W-:Y:S02]  /*17d0*/  USEL UR9, URZ, 0x1, UP0 ;  /* 0x00000001ff097887 */ /* 0x000fe40008000000 */
[----:B------:R-:W-:-:S02]  /*17e0*/  USEL UR6, UR6, URZ, UP0 ;  /* 0x000000ff06067287 */ /* 0x000fc40008000000 */
[----:B------:R-:W-:Y:S02]  /*17f0*/  UIADD3 UR20, UP0, UPT, UR22, 0x180, URZ ;  /* 0x0000018016147890 */ /* 0x000fe4000ff1e0ff */
[----:B------:R-:W-:Y:S01]  /*1800*/  ULEA UR8, UR6, UR4, 0x3 ;  /* 0x0000000406087291 */ /* 0x000fe2000f8e18ff */
[----:B------:R-:W-:Y:S01]  /*1810*/  LOP3.LUT R15, R15, UR9, RZ, 0x3c, !PT ;  /* 0x000000090f0f7c12 */ /* 0x000fe2000f8e3cff */
[----:B------:R-:W-:Y:S02]  /*1820*/  USHF.L.U32 UR34, UR16, 0x6, URZ ;  /* 0x0000000610227899 */ /* 0x000fe400080006ff */
[----:B------:R-:W-:Y:S01]  /*1830*/  UIADD3.X UR27, UPT, UPT, URZ, UR23, URZ, UP1, !UPT ;  /* 0x00000017ff1b7290 */ /* 0x000fe20008ffe4ff */
[----:B-1----:R-:W-:Y:S01]  /*1840*/  SHF.L.U32 R2, R15, 0x1f, RZ ;  /* 0x0000001f0f027819 */ /* 0x002fe200000006ff */
[----:B------:R-:W-:Y:S02]  /*1850*/  UIADD3 UR32, UPT, UPT, UR32, 0x4400, URZ ;  /* 0x0000440020207890 */ /* 0x000fe4000fffe0ff */
[----:B------:R-:W-:Y:S01]  /*1860*/  UIADD3.X UR21, UPT, UPT, URZ, UR23, URZ, UP0, !UPT ;  /* 0x00000017ff157290 */ /* 0x000fe200087fe4ff */
[----:B------:R1:W1:Y:S01]  /*1870*/  SYNCS.PHASECHK.TRANS64.TRYWAIT P0, [UR8+0x20], R2 ;  /* 0x00002002ff0075a7 */ /* 0x0002620008001108 */
[----:B------:R-:W-:Y:S01]  /*1880*/  ULEA UR8, UR17, UR4, 0xd ;  /* 0x0000000411087291 */ /* 0x000fe2000f8e68ff */
[----:B------:R-:W-:Y:S01]  /*1890*/  UMOV UR18, 0x0 ;  /* 0x0000000000127882 */ /* 0x000fe20000000000 */
[----:B------:R-:W-:-:S02]  /*18a0*/  UMOV UR19, 0x10000000 ;  /* 0x1000000000137882 */ /* 0x000fc40000000000 */
[----:B------:R-:W-:Y:S01]  /*18b0*/  UIADD3 UR8, UPT, UPT, UR8, 0x8400, URZ ;  /* 0x0000840008087890 */ /* 0x000fe2000fffe0ff */
[----:B------:R1:W-:Y:S01]  /*18c0*/  UTMALDG.3D [UR32], [UR26], desc[UR18] ;  /* 0x000012201a0075b4 */ /* 0x0003e20008011000 */
[----:B------:R-:W-:Y:S01]  /*18d0*/  UMOV UR12, UR36 ;  /* 0x00000024000c7c82 */ /* 0x000fe20008000000 */
[----:B------:R-:W-:Y:S01]  /*18e0*/  UMOV UR9, UR33 ;  /* 0x0000002100097c82 */ /* 0x000fe20008000000 */
[----:B------:R-:W-:Y:S01]  /*18f0*/  UMOV UR10, UR34 ;  /* 0x00000022000a7c82 */ /* 0x000fe20008000000 */
[----:B------:R-:W-:Y:S01]  /*1900*/  UIADD3 UR16, UPT, UPT, UR16, 0x1, URZ ;  /* 0x0000000110107890 */ /* 0x000fe2000fffe0ff */
[----:B------:R-:W-:Y:S01]  /*1910*/  UMOV UR24, UR5 ;  /* 0x0000000500187c82 */ /* 0x000fe20008000000 */
[----:B------:R-:W-:Y:S02]  /*1920*/  UMOV UR17, UR6 ;  /* 0x0000000600117c82 */ /* 0x000fe40008000000 */
[----:B------:R1:W-:Y:S01]  /*1930*/  UTMALDG.3D [UR8], [UR20], desc[UR18] ;  /* 0x00001208140075b4 */ /* 0x0003e20008011000 */
[----:B------:R-:W-:-:S09]  /*1940*/  UISETP.NE.AND UP0, UPT, UR16, UR5, UPT ;  /* 0x000000051000728c */ /* 0x000fd2000bf05270 */
[----:B------:R-:W-:Y:S05]  /*1950*/  BRA.U UP0, `(.L_x_25) ;  /* 0xfffffffd00607547 */ /* 0x000fea000b83ffff */
.L_x_20:
[----:B-1----:R-:W-:Y:S01]  /*1960*/  ULEA UR8, UR6, UR4, 0x3 ;  /* 0x0000000406087291 */ /* 0x002fe2000f8e18ff */
[----:B------:R-:W-:Y:S01]  /*1970*/  SHF.L.U32 R2, R15, 0x1f, RZ ;  /* 0x0000001f0f027819 */ /* 0x000fe200000006ff */
[----:B------:R-:W-:Y:S01]  /*1980*/  @!P1 SYNCS.ARRIVE.TRANS64.A1T0 RZ, [UR4+0x68], RZ ;  /* 0x000068ffffff99a7 */ /* 0x000fe20008100004 */
[----:B------:R-:W-:-:S06]  /*1990*/  UISETP.GT.AND UP0, UPT, UR15, UR14, UPT ;  /* 0x0000000e0f00728c */ /* 0x000fcc000bf04270 */
[----:B--2---:R1:W2:Y:S03]  /*19a0*/  SYNCS.PHASECHK.TRANS64.TRYWAIT P0, [UR8+0x20], R2 ;  /* 0x00002002ff0075a7 */ /* 0x0042a60008001108 */
[----:B------:R-:W-:Y:S05]  /*19b0*/  BRA.U !UP0, `(.L_x_26) ;  /* 0x0000000108ac7547 */ /* 0x000fea000b800000 */
[----:B------:R-:W-:Y:S01]  /*19c0*/  UIADD3 UR21, UPT, UPT, UR7, UR24, URZ ;  /* 0x0000001807157290 */ /* 0x000fe2000fffe0ff */
[----:B------:R-:W-:-:S11]  /*19d0*/  UMOV UR25, UR6 ;  /* 0x0000000600197c82 */ /* 0x000fd60008000000 */
.L_x_31:
[----:B-1----:R-:W-:Y:S01]  /*19e0*/  ULEA UR17, UR25, UR4, 0x3 ;  /* 0x0000000419117291 */ /* 0x002fe2000f8e18ff */
[----:B--2---:R-:W-:Y:S01]  /*19f0*/  @!P5 MOV R3, 0x3000 ;  /* 0x000030000003d802 */ /* 0x004fe20000000f00 */
[----:B--2---:R-:W-:Y:S10]  /*1a00*/  @P0 BRA `(.L_x_27) ;  /* 0x00000000000c0947 */ /* 0x004ff40003800000 */
[----:B------:R-:W-:-:S04]  /*1a10*/  SHF.L.U32 R5, R15, 0x1f, RZ ;  /* 0x0000001f0f057819 */ /* 0x000fc800000006ff */
[----:B------:R-:W2:Y:S02]  /*1a20*/  SYNCS.PHASECHK.TRANS64.TRYWAIT P0, [UR17+0x20], R5 ;  /* 0x00002005ff0075a7 */ /* 0x000ea40008001111 */
[----:B--2---:R-:W-:Y:S05]  /*1a30*/  @!P0 BRA `(.L_x_28) ;  /* 0x0000005400ec8947 */ /* 0x004fea0003800000 */
.L_x_27:
[----:B------:R2:W-:Y:S01]  /*1a40*/  @!P5 SYNCS.ARRIVE.TRANS64 RZ, [UR17], R3 ;  /* 0x00000003ffffd9a7 */ /* 0x0005e20008000011 */
[----:B------:R-:W-:Y:S04]  /*1a50*/  BSSY.RECONVERGENT B0, `(.L_x_29) ;  /* 0x0000003000007945 */ /* 0x000fe80003800200 */
[----:B------:R-:W-:Y:S05]  /*1a60*/  @P4 BRA `(.L_x_30) ;  /* 0x0000000000044947 */ /* 0x000fea0003800000 */
[----:B------:R-:W-:Y:S05]  /*1a70*/  BPT.TRAP 0x1 ;  /* 0x000000040000795c */ /* 0x000fea0000300000 */
.L_x_30:
[----:B------:R-:W-:Y:S05]  /*1a80*/  BSYNC.RECONVERGENT B0 ;  /* 0x0000000000007941 */ /* 0x000fea0003800200 */
.L_x_29:
        /* <DEDUP_REMOVED lines=10> */
[----:B------:R-:W-:Y:S01]  /*1b30*/  UIADD3 UR16, UPT, UPT, UR16, 0x4400, URZ ;  /* 0x0000440010107890 */ /* 0x000fe2000fffe0ff */
[----:B-1----:R-:W-:Y:S01]  /*1b40*/  SHF.L.U32 R2, R15, 0x1f, RZ ;  /* 0x0000001f0f027819 */ /* 0x002fe200000006ff */
[----:B------:R-:W-:Y:S02]  /*1b50*/  UIADD3.X UR31, UPT, UPT, URZ, UR23, URZ, UP1, !UPT ;  /* 0x00000017ff1f7290 */ /* 0x000fe40008ffe4ff */
[----:B------:R-:W-:Y:S01]  /*1b60*/  UIADD3.X UR29, UPT, UPT, URZ, UR23, URZ, UP0, !UPT ;  /* 0x00000017ff1d7290 */ /* 0x000fe200087fe4ff */
[----:B------:R1:W1:Y:S01]  /*1b70*/  SYNCS.PHASECHK.TRANS64.TRYWAIT P0, [UR8+0x20], R2 ;  /* 0x00002002ff0075a7 */ /* 0x0002620008001108 */
[----:B------:R-:W-:Y:S01]  /*1b80*/  ULEA UR8, UR25, UR4, 0xd ;  /* 0x0000000419087291 */ /* 0x000fe2000f8e68ff */
[----:B------:R-:W-:Y:S01]  /*1b90*/  UMOV UR26, 0x0 ;  /* 0x00000000001a7882 */ /* 0x000fe20000000000 */
[----:B------:R-:W-:-:S02]  /*1ba0*/  UMOV UR27, 0x10000000 ;  /* 0x10000000001b7882 */ /* 0x000fc40000000000 */
[----:B------:R-:W-:Y:S01]  /*1bb0*/  UIADD3 UR8, UPT, UPT, UR8, 0x8400, URZ ;  /* 0x0000840008087890 */ /* 0x000fe2000fffe0ff */
[----:B------:R-:W-:Y:S01]  /*1bc0*/  UMOV UR19, UR35 ;  /* 0x0000002300137c82 */ /* 0x000fe20008000000 */
[----:B------:R-:W-:Y:S01]  /*1bd0*/  UMOV UR20, UR36 ;  /* 0x0000002400147c82 */ /* 0x000fe20008000000 */
[----:B------:R-:W-:Y:S01]  /*1be0*/  UMOV UR12, UR36 ;  /* 0x00000024000c7c82 */ /* 0x000fe20008000000 */
[----:B------:R-:W-:Y:S01]  /*1bf0*/  UMOV UR9, UR17 ;  /* 0x0000001100097c82 */ /* 0x000fe20008000000 */
[----:B------:R-:W-:Y:S01]  /*1c00*/  UMOV UR10, UR18 ;  /* 0x00000012000a7c82 */ /* 0x000fe20008000000 */
[----:B------:R1:W-:Y:S01]  /*1c10*/  UTMALDG.3D [UR16], [UR30], desc[UR26] ;  /* 0x00001a101e0075b4 */ /* 0x0003e20008011000 */
[----:B------:R-:W-:Y:S01]  /*1c20*/  UIADD3 UR24, UPT, UPT, UR24, 0x1, URZ ;  /* 0x0000000118187890 */ /* 0x000fe2000fffe0ff */
[----:B------:R-:W-:-:S03]  /*1c30*/  UMOV UR25, UR6 ;  /* 0x0000000600197c82 */ /* 0x000fc60008000000 */
[----:B------:R-:W-:Y:S01]  /*1c40*/  UISETP.NE.AND UP0, UPT, UR24, UR21, UPT ;  /* 0x000000151800728c */ /* 0x000fe2000bf05270 */
[----:B------:R1:W-:Y:S08]  /*1c50*/  UTMALDG.3D [UR8], [UR28], desc[UR26] ;  /* 0x00001a081c0075b4 */ /* 0x0003f00008011000 */
[----:B------:R-:W-:Y:S05]  /*1c60*/  BRA.U UP0, `(.L_x_31) ;  /* 0xfffffffd005c7547 */ /* 0x000fea000b83ffff */
.L_x_26:
[C---:B-1----:R-:W-:Y:S01]  /*1c70*/  LEA R2, R14.reuse, UR4, 0x3 ;  /* 0x000000040e027c11 */ /* 0x042fe2000f8e18ff */
[----:B------:R-:W-:Y:S01]  /*1c80*/  NOP ;  /* 0x0000000000007918 */ /* 0x000fe20000000000 */
[----:B--2---:R-:W-:Y:S02]  /*1c90*/  SHF.L.U32 R3, R13, 0x1f, RZ ;  /* 0x0000001f0d037819 */ /* 0x004fe400000006ff */
[----:B------:R-:W-:Y:S02]  /*1ca0*/  LEA R4, R14, UR4, 0x4 ;  /* 0x000000040e047c11 */ /* 0x000fe4000f8e20ff */
[----:B------:R-:W1:Y:S02]  /*1cb0*/  SYNCS.PHASECHK.TRANS64.TRYWAIT P0, [R2+URZ+0x70], R3 ;  /* 0x00007003020075a7 */ /* 0x000e6400080011ff */
[----:B-1----:R-:W-:Y:S05]  /*1cc0*/  @!P0 BRA `(.L_x_32) ;  /* 0x0000005400608947 */ /* 0x002fea0003800000 */
.L_x_108:
[----:B------:R-:W2:Y:S01]  /*1cd0*/  LDS.128 R4, [R4+0x100] ;  /* 0x0001000004047984 */ /* 0x000ea20000000c00 */
[----:B---3--:R-:W-:Y:S01]  /*1ce0*/  ISETP.GE.AND P0, PT, R40, 0x1, PT ;  /* 0x000000012800780c */ /* 0x008fe20003f06270 */
[----:B-1----:R-:W-:Y:S01]  /*1cf0*/  VIADD R2, R2, 0x80 ;  /* 0x0000008002027836 */ /* 0x002fe20000000000 */
[----:B------:R-:W-:Y:S01]  /*1d00*/  @!PT LDS RZ, [RZ] ;  /* 0x00000000fffff984 */ /* 0x000fe20000000800 */
[----:B------:R-:W-:Y:S01]  /*1d10*/  @!PT LDS RZ, [RZ] ;  /* 0x00000000fffff984 */ /* 0x000fe20000000800 */
[----:B------:R-:W-:Y:S01]  /*1d20*/  @!PT LDS RZ, [RZ] ;  /* 0x00000000fffff984 */ /* 0x000fe20000000800 */
[----:B------:R-:W-:Y:S01]  /*1d30*/  @!PT LDS RZ, [RZ] ;  /* 0x00000000fffff984 */ /* 0x000fe20000000800 */
[----:B------:R1:W-:Y:S06]  /*1d40*/  MEMBAR.ALL.CTA ;  /* 0x0000000000007992 */ /* 0x0003ec0000008000 */
[----:B-1----:R-:W1:Y:S01]  /*1d50*/  FENCE.VIEW.ASYNC.S ;  /* 0x00000000000073c6 */ /* 0x002e620000000000 */
[----:B------:R-:W-:-:S04]  /*1d60*/  PRMT R2, RZ, 0x654, R2 ;  /* 0x00000654ff027816 */ /* 0x000fc80000000002 */
[----:B-1----:R1:W-:Y:S01]  /*1d70*/  SYNCS.ARRIVE.TRANS64.RED.A1T0 RZ, [R2+URZ], RZ ;  /* 0x000000ff02ff79a7 */ /* 0x0023e200081004ff */
[----:B--2---:R-:W-:-:S13]  /*1d80*/  LOP3.LUT P2, RZ, R6, 0x1, RZ, 0xc0, !PT ;  /* 0x0000000106ff7812 */ /* 0x004fda000784c0ff */
[----:B------:R-:W-:Y:S01]  /*1d90*/  @P2 SHF.R.U32.HI R3, RZ, 0x10, R5 ;  /* 0x00000010ff032819 */ /* 0x000fe20000011605 */
[----:B------:R-:W-:Y:S01]  /*1da0*/  VOTEU.ANY UP0, P2 ;  /* 0x0000000000ff7886 */ /* 0x000fe20001000100 */
[----:B------:R-:W-:Y:S02]  /*1db0*/  @P2 MOV R11, R4 ;  /* 0x00000004000b2202 */ /* 0x000fe40000000f00 */
[----:B------:R-:W-:Y:S02]  /*1dc0*/  @P2 R2UR.BROADCAST UR8, R3 ;  /* 0x00000000030822ca */ /* 0x000fe400008e0000 */
[----:B------:R-:W-:-:S11]  /*1dd0*/  @P2 LOP3.LUT R8, R5, 0xffff, RZ, 0xc0, !PT ;  /* 0x0000ffff05082812 */ /* 0x000fd600078ec0ff */
[----:B------:R-:W-:Y:S01]  /*1de0*/  @UP0 UMOV UR36, UR8 ;  /* 0x0000000800240c82 */ /* 0x000fe20008000000 */
[----:B-1----:R-:W-:Y:S05]  /*1df0*/  @!P0 BRA `(.L_x_33) ;  /* 0x0000000000b88947 */ /* 0x002fea0003800000 */
[----:B------:R-:W4:Y:S01]  /*1e00*/  LDC.64 R4, c[0x0][0xb18] ;  /* 0x0002c600ff047b82 */ /* 0x000f220000000a00 */
[----:B------:R-:W-:-:S07]  /*1e10*/  ISETP.NE.AND P3, PT, R40, 0x1, PT ;  /* 0x000000012800780c */ /* 0x000fce0003f65270 */
[----:B------:R-:W1:Y:S08]  /*1e20*/  LDC.64 R6, c[0x0][0xb10] ;  /* 0x0002c400ff067b82 */ /* 0x000e700000000a00 */
[----:B------:R-:W2:Y:S08]  /*1e30*/  LDC R16, c[0x0][0xb20] ;  /* 0x0002c800ff107b82 */ /* 0x000eb00000000800 */
[----:B------:R-:W3:Y:S01]  /*1e40*/  LDC R18, c[0x0][0xb0c] ;  /* 0x0002c300ff127b82 */ /* 0x000ee20000000800 */
[----:B----4-:R-:W-:Y:S01]  /*1e50*/  IMAD.HI.U32 R17, R0, R5, RZ ;  /* 0x0000000500117227 */ /* 0x010fe200078e00ff */
[----:B------:R-:W-:-:S03]  /*1e60*/  ISETP.NE.AND P0, PT, R4, 0x1, PT ;  /* 0x000000010400780c */ /* 0x000fc60003f05270 */
[----:B------:R-:W-:-:S03]  /*1e70*/  IMAD.HI.U32 R5, R8, R5, RZ ;  /* 0x0000000508057227 */ /* 0x000fc600078e00ff */
[----:B------:R-:W4:Y:S01]  /*1e80*/  LDC.64 R2, c[0x0][0xb28] ;  /* 0x0002ca00ff027b82 */ /* 0x000f220000000a00 */
[----:B-1----:R-:W-:-:S04]  /*1e90*/  IMAD.HI.U32 R20, R9, R6, RZ ;  /* 0x0000000609147227 */ /* 0x002fc800078e00ff */
[----:B------:R-:W-:Y:S01]  /*1ea0*/  IMAD.HI.U32 R22, R11, R6, RZ ;  /* 0x000000060b167227 */ /* 0x000fe200078e00ff */
[----:B------:R-:W-:Y:S02]  /*1eb0*/  SHF.R.U32.HI R20, RZ, R7, R20 ;  /* 0x00000007ff147219 */ /* 0x000fe40000011614 */
[-C--:B--2---:R-:W-:Y:S02]  /*1ec0*/  SHF.R.U32.HI R17, RZ, R16.reuse, R17 ;  /* 0x00000010ff117219 */ /* 0x084fe40000011611 */
[----:B------:R-:W-:Y:S02]  /*1ed0*/  SHF.R.U32.HI R5, RZ, R16, R5 ;  /* 0x00000010ff057219 */ /* 0x000fe40000011605 */
[----:B------:R-:W-:Y:S02]  /*1ee0*/  SEL R17, R0, R17, !P0 ;  /* 0x0000001100117207 */ /* 0x000fe40004000000 */
[----:B------:R-:W-:Y:S02]  /*1ef0*/  SHF.R.U32.HI R22, RZ, R7, R22 ;  /* 0x00000007ff167219 */ /* 0x000fe40000011616 */
[----:B---3--:R-:W-:-:S02]  /*1f00*/  ISETP.NE.AND P1, PT, R18, 0x1, PT ;  /* 0x000000011200780c */ /* 0x008fc40003f25270 */
[----:B------:R-:W-:Y:S02]  /*1f10*/  SEL R5, R8, R5, !P0 ;  /* 0x0000000508057207 */ /* 0x000fe40004000000 */
[----:B------:R-:W-:Y:S02]  /*1f20*/  SEL R19, R9, R20, !P1 ;  /* 0x0000001409137207 */ /* 0x000fe40004800000 */
[----:B------:R-:W-:Y:S01]  /*1f30*/  SEL R7, R11, R22, !P1 ;  /* 0x000000160b077207 */ /* 0x000fe20004800000 */
[----:B----4-:R-:W-:-:S04]  /*1f40*/  IMAD.HI.U32 R20, R17, R2, RZ ;  /* 0x0000000211147227 */ /* 0x010fc800078e00ff */
[----:B------:R-:W-:Y:S01]  /*1f50*/  IMAD.HI.U32 R6, R19, R2, RZ ;  /* 0x0000000213067227 */ /* 0x000fe200078e00ff */
[----:B------:R-:W-:-:S04]  /*1f60*/  @P3 SHF.R.U32.HI R17, RZ, R3, R20 ;  /* 0x00000003ff113219 */ /* 0x000fc80000011614 */
[----:B------:R-:W-:Y:S01]  /*1f70*/  @P3 SHF.R.U32.HI R19, RZ, R3, R6 ;  /* 0x00000003ff133219 */ /* 0x000fe20000011606 */
[----:B------:R-:W-:-:S04]  /*1f80*/  IMAD R17, R40, R17, RZ ;  /* 0x0000001128117224 */ /* 0x000fc800078e02ff */
[----:B------:R-:W-:Y:S01]  /*1f90*/  IMAD R6, R40, R19, RZ ;  /* 0x0000001328067224 */ /* 0x000fe200078e02ff */
[C---:B------:R-:W-:Y:S02]  /*1fa0*/  ISETP.GE.AND P0, PT, R5.reuse, R17, PT ;  /* 0x000000110500720c */ /* 0x040fe40003f06270 */
[----:B------:R-:W-:Y:S02]  /*1fb0*/  IADD3 R17, PT, PT, -R5, RZ, RZ ;  /* 0x000000ff05117210 */ /* 0x000fe40007ffe1ff */
[----:B------:R-:W-:Y:S01]  /*1fc0*/  ISETP.GE.OR P0, PT, R7, R6, P0 ;  /* 0x000000060700720c */ /* 0x000fe20000706670 */
[----:B------:R-:W-:-:S04]  /*1fd0*/  IMAD.HI.U32 R6, R5, R2, RZ ;  /* 0x0000000205067227 */ /* 0x000fc800078e00ff */
[----:B------:R-:W-:Y:S01]  /*1fe0*/  IMAD R8, R4, R17, R8 ;  /* 0x0000001104087224 */ /* 0x000fe200078e0208 */
[----:B------:R-:W-:-:S04]  /*1ff0*/  SHF.R.U32.HI R6, RZ, R3, R6 ;  /* 0x00000003ff067219 */ /* 0x000fc80000011606 */
[----:B------:R-:W-:-:S03]  /*2000*/  SEL R6, R5, R6, !P3 ;  /* 0x0000000605067207 */ /* 0x000fc60005800000 */
[----:B------:R-:W-:-:S04]  /*2010*/  @!P0 IMAD.HI.U32 R16, R7, R2, RZ ;  /* 0x0000000207108227 */ /* 0x000fc800078e00ff */
[----:B------:R-:W-:Y:S01]  /*2020*/  IMAD.MOV R2, RZ, RZ, -R6 ;  /* 0x000000ffff027224 */ /* 0x000fe200078e0a06 */
[----:B------:R-:W-:-:S03]  /*2030*/  @!P0 SHF.R.U32.HI R16, RZ, R3, R16 ;  /* 0x00000003ff108219 */ /* 0x000fc60000011610 */
[----:B------:R-:W-:Y:S01]  /*2040*/  IMAD R2, R40, R2, R5 ;  /* 0x0000000228027224 */ /* 0x000fe200078e0205 */
        /* <DEDUP_REMOVED lines=9> */
.L_x_33:
[----:B------:R-:W1:Y:S02]  /*20e0*/  LDCU UR8, c[0x0][0xb30] ;  /* 0x00016600ff0877ac */ /* 0x000e640008000800 */
[----:B-1----:R-:W-:-:S09]  /*20f0*/  UISETP.NE.AND UP0, UPT, UR8, 0x1, UPT ;  /* 0x000000010800788c */ /* 0x002fd2000bf05270 */
[----:B------:R-:W-:Y:S05]  /*2100*/  BRA.U UP0, `(.L_x_34) ;  /* 0x0000000100407547 */ /* 0x000fea000b800000 */
[----:B------:R-:W1:Y:S08]  /*2110*/  LDC.64 R4, c[0x0][0xb10] ;  /* 0x0002c400ff047b82 */ /* 0x000e700000000a00 */
[----:B------:R-:W2:Y:S08]  /*2120*/  LDC.64 R2, c[0x0][0xb18] ;  /* 0x0002c600ff027b82 */ /* 0x000eb00000000a00 */
[----:B------:R-:W3:Y:S08]  /*2130*/  LDC R6, c[0x0][0xb20] ;  /* 0x0002c800ff067b82 */ /* 0x000ef00000000800 */
[----:B------:R-:W4:Y:S01]  /*2140*/  LDC R16, c[0x0][0xb0c] ;  /* 0x0002c300ff107b82 */ /* 0x000f220000000800 */
[----:B-1----:R-:W-:-:S05]  /*2150*/  IMAD.HI.U32 R4, R11, R4, RZ ;  /* 0x000000040b047227 */ /* 0x002fca00078e00ff */
[----:B------:R-:W-:Y:S01]  /*2160*/  SHF.R.U32.HI R4, RZ, R5, R4 ;  /* 0x00000005ff047219 */ /* 0x000fe20000011604 */
[----:B--2---:R-:W-:Y:S01]  /*2170*/  IMAD.HI.U32 R3, R8, R3, RZ ;  /* 0x0000000308037227 */ /* 0x004fe200078e00ff */
[----:B------:R-:W-:-:S04]  /*2180*/  ISETP.NE.AND P0, PT, R2, 0x1, PT ;  /* 0x000000010200780c */ /* 0x000fc80003f05270 */
[----:B---3--:R-:W-:-:S04]  /*2190*/  SHF.R.U32.HI R3, RZ, R6, R3 ;  /* 0x00000006ff037219 */ /* 0x008fc80000011603 */
[----:B------:R-:W-:Y:S02]  /*21a0*/  SEL R3, R8, R3, !P0 ;  /* 0x0000000308037207 */ /* 0x000fe40004000000 */
[----:B----4-:R-:W-:-:S04]  /*21b0*/  ISETP.NE.AND P1, PT, R16, 0x1, PT ;  /* 0x000000011000780c */ /* 0x010fc80003f25270 */
[----:B------:R-:W-:-:S05]  /*21c0*/  SEL R4, R11, R4, !P1 ;  /* 0x000000040b047207 */ /* 0x000fca0004800000 */
[----:B------:R-:W-:Y:S02]  /*21d0*/  IMAD.IADD R5, R3, 0x1, -R4 ;  /* 0x0000000103057824 */ /* 0x000fe400078e0a04 */
[----:B------:R-:W-:Y:S02]  /*21e0*/  IMAD.IADD R3, R4, 0x1, -R3 ;  /* 0x0000000104037824 */ /* 0x000fe400078e0a03 */
[----:B------:R-:W-:Y:S02]  /*21f0*/  IMAD R11, R5, R16, R11 ;  /* 0x00000010050b7224 */ /* 0x000fe400078e020b */
[----:B------:R-:W-:-:S07]  /*2200*/  IMAD R8, R3, R2, R8 ;  /* 0x0000000203087224 */ /* 0x000fce00078e0208 */
.L_x_34:
[----:B------:R-:W-:Y:S01]  /*2210*/  VIADD R14, R14, 0x1 ;  /* 0x000000010e0e7836 */ /* 0x000fe20000000000 */
[----:B------:R-:W-:Y:S01]  /*2220*/  PLOP3.LUT P1, PT, PT, PT, PT, 0x80, 0x8 ;  /* 0x000000000008781c */ /* 0x000fe20003f2f070 */
[----:B------:R-:W-:Y:S02]  /*2230*/  IMAD.IADD R21, R11, 0x1, R90 ;  /* 0x000000010b157824 */ /* 0x000fe400078e025a */
[----:B------:R-:W-:Y:S01]  /*2240*/  IMAD.IADD R20, R8, 0x1, R83 ;  /* 0x0000000108147824 */ /* 0x000fe200078e0253 */
[----:B------:R-:W-:-:S04]  /*2250*/  ISETP.NE.AND P0, PT, R14, 0x2, PT ;  /* 0x000000020e00780c */ /* 0x000fc80003f05270 */
[----:B------:R-:W-:Y:S02]  /*2260*/  SEL R2, RZ, 0x1, P0 ;  /* 0x00000001ff027807 */ /* 0x000fe40000000000 */
[----:B------:R-:W-:Y:S02]  /*2270*/  SEL R14, R14, RZ, P0 ;  /* 0x000000ff0e0e7207 */ /* 0x000fe40000000000 */
[----:B------:R-:W-:Y:S01]  /*2280*/  LOP3.LUT R13, R13, R2, RZ, 0x3c, !PT ;  /* 0x000000020d0d7212 */ /* 0x000fe200078e3cff */
[----:B------:R-:W-:Y:S06]  /*2290*/  @P2 BRA `(.L_x_35) ;  /* 0xfffffff000982947 */ /* 0x000fec000383ffff */
[----:B------:R-:W-:Y:S01]  /*22a0*/  UIADD3 UR4, UPT, UPT, UR4, 0x20, URZ ;  /* 0x0000002004047890 */ /* 0x000fe2000fffe0ff */
[----:B------:R-:W-:-:S03]  /*22b0*/  SHF.L.U32 R3, R15, 0x1f, RZ ;  /* 0x0000001f0f037819 */ /* 0x000fc600000006ff */
[----:B------:R-:W-:-:S09]  /*22c0*/  ULEA UR5, UR6, UR4, 0x3 ;  /* 0x0000000406057291 */ /* 0x000fd2000f8e18ff */
[----:B------:R-:W1:Y:S02]  /*22d0*/  SYNCS.PHASECHK.TRANS64.TRYWAIT P0, [UR5], R3 ;  /* 0x00000003ff0075a7 */ /* 0x000e640008001105 */
[----:B-1----:R-:W-:Y:S05]  /*22e0*/  @!P0 BRA `(.L_x_36) ;  /* 0x0000004c00ec8947 */ /* 0x002fea0003800000 */
.L_x_110:
[----:B------:R-:W-:-:S04]  /*22f0*/  UIADD3 UR6, UPT, UPT, UR6, 0x1, URZ ;  /* 0x0000000106067890 */ /* 0x000fc8000fffe0ff */
[----:B------:R-:W-:-:S04]  /*2300*/  UISETP.NE.AND UP0, UPT, UR6, 0x4, UPT ;  /* 0x000000040600788c */ /* 0x000fc8000bf05270 */
[----:B------:R-:W-:Y:S02]  /*2310*/  USEL UR7, URZ, 0x1, UP0 ;  /* 0x00000001ff077887 */ /* 0x000fe40008000000 */
[----:B------:R-:W-:-:S04]  /*2320*/  USEL UR6, UR6, URZ, UP0 ;  /* 0x000000ff06067287 */ /* 0x000fc80008000000 */
[----:B------:R-:W-:Y:S01]  /*2330*/  ULEA UR5, UR6, UR4, 0x3 ;  /* 0x0000000406057291 */ /* 0x000fe2000f8e18ff */
[----:B------:R-:W-:-:S04]  /*2340*/  LOP3.LUT R2, R15, UR7, RZ, 0x3c, !PT ;  /* 0x000000070f027c12 */ /* 0x000fc8000f8e3cff */
[----:B-1----:R-:W-:-:S04]  /*2350*/  SHF.L.U32 R3, R2, 0x1f, RZ ;  /* 0x0000001f02037819 */ /* 0x002fc800000006ff */
[----:B------:R-:W1:Y:S02]  /*2360*/  SYNCS.PHASECHK.TRANS64.TRYWAIT P0, [UR5], R3 ;  /* 0x00000003ff0075a7 */ /* 0x000e640008001105 */
[----:B-1----:R-:W-:Y:S05]  /*2370*/  @!P0 BRA `(.L_x_37) ;  /* 0x0000004c00e08947 */ /* 0x002fea0003800000 */
.L_x_112:
        /* <DEDUP_REMOVED lines=9> */
.L_x_114:
[----:B------:R-:W-:-:S04]  /*2410*/  UIADD3 UR6, UPT, UPT, UR6, 0x1, URZ ;  /* 0x0000000106067890 */ /* 0x000fc8000fffe0ff */
[----:B------:R-:W-:-:S04]  /*2420*/  UISETP.NE.AND UP0, UPT, UR6, 0x4, UPT ;  /* 0x000000040600788c */ /* 0x000fc8000bf05270 */
[----:B------:R-:W-:Y:S02]  /*2430*/  USEL UR5, URZ, 0x1, UP0 ;  /* 0x00000001ff057887 */ /* 0x000fe40008000000 */
[----:B------:R-:W-:-:S04]  /*2440*/  USEL UR6, UR6, URZ, UP0 ;  /* 0x000000ff06067287 */ /* 0x000fc80008000000 */
[----:B------:R-:W-:Y:S01]  /*2450*/  ULEA UR6, UR6, UR4, 0x3 ;  /* 0x0000000406067291 */ /* 0x000fe2000f8e18ff */
[----:B-1----:R-:W-:-:S04]  /*2460*/  LOP3.LUT R3, R2, UR5, RZ, 0x3c, !PT ;  /* 0x0000000502037c12 */ /* 0x002fc8000f8e3cff */
[----:B------:R-:W-:Y:S01]  /*2470*/  SHF.L.U32 R3, R3, 0x1f, RZ ;  /* 0x0000001f03037819 */ /* 0x000fe200000006ff */
[----:B----4-:R-:W-:-:S07]  /*2480*/  IMAD.U32 R0, RZ, RZ, UR6 ;  /* 0x00000006ff007e24 */ /* 0x010fce000f8e00ff */
.L_x_39:
[----:B-1----:R1:W2:Y:S02]  /*2490*/  SYNCS.PHASECHK.TRANS64.TRYWAIT P0, [R0+URZ], R3 ;  /* 0x00000003000075a7 */ /* 0x0022a400080011ff */
[----:B--2---:R-:W-:Y:S05]  /*24a0*/  @!P0 NANOSLEEP.SYNCS 0x989680 ;  /* 0x009896800000895d */ /* 0x004fea0003900000 */
[----:B------:R-:W2:Y:S02]  /*24b0*/  @!P0 SYNCS.PHASECHK.TRANS64 P0, [R0+URZ], R3 ;  /* 0x00000003000085a7 */ /* 0x000ea400080010ff */
[----:B--2---:R-:W-:Y:S05]  /*24c0*/  @P0 EXIT ;  /* 0x000000000000094d */ /* 0x004fea0003800000 */
[----:B------:R-:W-:Y:S05]  /*24d0*/  BRA `(.L_x_39) ;  /* 0xfffffffc00ec7947 */ /* 0x000fea000383ffff */
.L_x_17:
[----:B------:R-:W-:-:S04]  /*24e0*/  UISETP.NE.AND UP1, UPT, UR37, URZ, UPT ;  /* 0x000000ff2500728c */ /* 0x000fc8000bf25270 */
[----:B------:R-:W-:-:S09]  /*24f0*/  UISETP.NE.OR UP1, UPT, UR8, 0x1, UP1 ;  /* 0x000000010800788c */ /* 0x000fd20008f25670 */
[----:B------:R-:W-:Y:S05]  /*2500*/  BRA.U UP1, `(.L_x_40) ;  /* 0x0000000501487547 */ /* 0x000fea000b800000 */
[----:B------:R-:W-:Y:S01]  /*2510*/  ISETP.NE.AND P2, PT, R2, RZ, PT ;  /* 0x000000ff0200720c */ /* 0x000fe20003f45270 */
[----:B------:R-:W-:Y:S01]  /*2520*/  IMAD.MOV.U32 R12, RZ, RZ, 0x1 ;  /* 0x00000001ff0c7424 */ /* 0x000fe200078e00ff */
[----:B------:R-:W-:Y:S02]  /*2530*/  CS2R R10, SRZ ;  /* 0x00000000000a7805 */ /* 0x000fe4000001ff00 */
[----:B------:R-:W-:Y:S01]  /*2540*/  CS2R R8, SRZ ;  /* 0x0000000000087805 */ /* 0x000fe2000001ff00 */
[----:B------:R-:W-:Y:S01]  /*2550*/  UMOV UR4, 0x400 ;  /* 0x0000040000047882 */ /* 0x000fe20000000000 */
[----:B------:R-:W-:Y:S01]  /*2560*/  UMOV UR6, URZ ;  /* 0x000000ff00067c82 */ /* 0x000fe20008000000 */
[----:B------:R-:W-:-:S12]  /*2570*/  ULEA UR37, UR37, UR4, 0x18 ;  /* 0x0000000425257291 */ /* 0x000fd8000f8ec0ff */
.L_x_44:
[----:B------:R-:W-:Y:S02]  /*2580*/  LEA R0, R8, UR37, 0x3 ;  /* 0x0000002508007c11 */ /* 0x000fe4000f8e18ff */
[----:B------:R-:W-:-:S03]  /*2590*/  SHF.L.U32 R5, R9, 0x1f, RZ ;  /* 0x0000001f09057819 */ /* 0x000fc600000006ff */
[----:B------:R-:W-:Y:S01]  /*25a0*/  VIADD R4, R0, 0xe0 ;  /* 0x000000e000047836 */ /* 0x000fe20000000000 */
[----:B------:R-:W1:Y:S02]  /*25b0*/  SYNCS.PHASECHK.TRANS64.TRYWAIT P0, [R0+URZ+0xd0], R5 ;  /* 0x0000d005000075a7 */ /* 0x000e6400080011ff */
[----:B-1----:R-:W-:Y:S05]  /*25c0*/  @!P0 BRA `(.L_x_41) ;  /* 0x0000004c007c8947 */ /* 0x002fea0003800000 */
.L_x_115:
[----:B------:R-:W-:Y:S01]  /*25d0*/  ULEA UR5, UR6, UR37, 0x3 ;  /* 0x0000002506057291 */ /* 0x000fe2000f8e18ff */
[----:B------:R-:W-:Y:S02]  /*25e0*/  PRMT R4, RZ, 0x654, R4 ;  /* 0x00000654ff047816 */ /* 0x000fe40000000004 */
[----:B-1----:R-:W-:Y:S01]  /*25f0*/  SHF.L.U32 R5, R12, 0x1f, RZ ;  /* 0x0000001f0c057819 */ /* 0x002fe200000006ff */
[----:B------:R-:W-:Y:S01]  /*2600*/  UIADD3 UR4, UPT, UPT, UR5, 0x70, URZ ;  /* 0x0000007005047890 */ /* 0x000fe2000fffe0ff */
[----:B------:R1:W-:Y:S05]  /*2610*/  SYNCS.ARRIVE.TRANS64.RED.A1T0 RZ, [R4+URZ], RZ ;  /* 0x000000ff04ff79a7 */ /* 0x0003ea00081004ff */
[----:B------:R-:W-:Y:S01]  /*2620*/  IMAD.U32 R7, RZ, RZ, UR4 ;  /* 0x00000004ff077e24 */ /* 0x000fe2000f8e00ff */
[----:B------:R-:W2:Y:S04]  /*2630*/  SYNCS.PHASECHK.TRANS64.TRYWAIT P0, [UR5+0x80], R5 ;  /* 0x00008005ff0075a7 */ /* 0x000ea80008001105 */
[----:B------:R-:W-:Y:S01]  /*2640*/  PRMT R6, R2, 0x654, R7 ;  /* 0x0000065402067816 */ /* 0x000fe20000000007 */
[----:B-1----:R-:W-:Y:S01]  /*2650*/  @!P2 IMAD.MOV.U32 R4, RZ, RZ, 0x10 ;  /* 0x00000010ff04a424 */ /* 0x002fe200078e00ff */
[----:B--2---:R-:W-:Y:S06]  /*2660*/  @!P0 BRA `(.L_x_42) ;  /* 0x0000004c00688947 */ /* 0x004fec0003800000 */
.L_x_117:
[----:B------:R-:W-:Y:S01]  /*2670*/  ULEA UR4, UR6, UR37, 0x4 ;  /* 0x0000002506047291 */ /* 0x000fe2000f8e20ff */
[----:B------:R-:W-:Y:S01]  /*2680*/  SEL R3, R6, R3, !P2 ;  /* 0x0000000306037207 */ /* 0x000fe20005000000 */
[----:B------:R-:W-:Y:S01]  /*2690*/  UIADD3 UR5, UPT, UPT, UR5, 0x70, URZ ;  /* 0x0000007005057890 */ /* 0x000fe2000fffe0ff */
[----:B-1----:R-:W-:Y:S01]  /*26a0*/  LEA R0, R11, UR37, 0x3 ;  /* 0x000000250b007c11 */ /* 0x002fe2000f8e18ff */
[----:B------:R-:W-:Y:S01]  /*26b0*/  UIADD3 UR4, UPT, UPT, UR4, 0x100, URZ ;  /* 0x0000010004047890 */ /* 0x000fe2000fffe0ff */
[----:B------:R-:W-:Y:S01]  /*26c0*/  SHF.L.U32 R5, R10, 0x1f, RZ ;  /* 0x0000001f0a057819 */ /* 0x000fe200000006ff */
[----:B------:R1:W-:Y:S01]  /*26d0*/  @!P2 SYNCS.ARRIVE.TRANS64.RED RZ, [R3+URZ], R4 ;  /* 0x0000000403ffa9a7 */ /* 0x0003e200080004ff */
[----:B------:R-:W-:Y:S01]  /*26e0*/  UIADD3 UR6, UPT, UPT, UR6, 0x1, URZ ;  /* 0x0000000106067890 */ /* 0x000fe2000fffe0ff */
[----:B------:R-:W-:-:S03]  /*26f0*/  VIADD R8, R8, 0x1 ;  /* 0x0000000108087836 */ /* 0x000fc60000000000 */
[----:B------:R-:W-:Y:S02]  /*2700*/  UISETP.NE.AND UP0, UPT, UR6, 0x2, UPT ;  /* 0x000000020600788c */ /* 0x000fe4000bf05270 */
[----:B------:R-:W-:Y:S06]  /*2710*/  UGETNEXTWORKID.BROADCAST [UR4], [UR5] ;  /* 0x00000000040073ca */ /* 0x000fec0008000100 */
[----:B------:R-:W-:Y:S01]  /*2720*/  USEL UR4, URZ, 0x1, UP0 ;  /* 0x00000001ff047887 */ /* 0x000fe20008000000 */
[----:B------:R-:W-:Y:S01]  /*2730*/  ISETP.NE.AND P0, PT, R8, 0x2, PT ;  /* 0x000000020800780c */ /* 0x000fe20003f05270 */
[----:B------:R-:W-:Y:S01]  /*2740*/  USEL UR6, UR6, URZ, UP0 ;  /* 0x000000ff06067287 */ /* 0x000fe20008000000 */
[----:B------:R-:W2:Y:S03]  /*2750*/  SYNCS.PHASECHK.TRANS64.TRYWAIT P1, [R0+URZ+0x70], R5 ;  /* 0x00007005000075a7 */ /* 0x000ea600080211ff */
[----:B------:R-:W-:Y:S01]  /*2760*/  LOP3.LUT R12, R12, UR4, RZ, 0x3c, !PT ;  /* 0x000000040c0c7c12 */ /* 0x000fe2000f8e3cff */
[----:B-12---:R-:W-:Y:S07]  /*2770*/  @!P1 BRA `(.L_x_43) ;  /* 0x0000004c003c9947 */ /* 0x006fee0003800000 */
.L_x_118:
[C---:B------:R-:W-:Y:S01]  /*2780*/  LEA R4, R11.reuse, UR37, 0x4 ;  /* 0x000000250b047c11 */ /* 0x040fe2000f8e20ff */
[----:B-1----:R-:W-:Y:S01]  /*2790*/  VIADD R0, R0, 0x80 ;  /* 0x0000008000007836 */ /* 0x002fe20000000000 */
[----:B------:R-:W-:Y:S01]  /*27a0*/  SEL R8, R8, RZ, P0 ;  /* 0x000000ff08087207 */ /* 0x000fe20000000000 */
[----:B------:R-:W-:-:S03]  /*27b0*/  VIADD R11, R11, 0x1 ;  /* 0x000000010b0b7836 */ /* 0x000fc60000000000 */
[----:B------:R-:W1:Y:S01]  /*27c0*/  LDS.128 R4, [R4+0x100] ;  /* 0x0001000004047984 */ /* 0x000e620000000c00 */
[----:B------:R-:W-:Y:S02]  /*27d0*/  PRMT R0, RZ, 0x654, R0 ;  /* 0x00000654ff007816 */ /* 0x000fe40000000000 */
[C---:B------:R-:W-:Y:S01]  /*27e0*/  ISETP.NE.AND P1, PT, R11.reuse, 0x2, PT ;  /* 0x000000020b00780c */ /* 0x040fe20003f25270 */
[----:B------:R-:W-:Y:S01]  /*27f0*/  @!PT LDS RZ, [RZ] ;  /* 0x00000000fffff984 */ /* 0x000fe20000000800 */
[----:B------:R-:W-:Y:S01]  /*2800*/  @!PT LDS RZ, [RZ] ;  /* 0x00000000fffff984 */ /* 0x000fe20000000800 */
[----:B------:R-:W-:Y:S01]  /*2810*/  @!PT LDS RZ, [RZ] ;  /* 0x00000000fffff984 */ /* 0x000fe20000000800 */
[----:B------:R-:W-:Y:S01]  /*2820*/  @!PT LDS RZ, [RZ] ;  /* 0x00000000fffff984 */ /* 0x000fe20000000800 */
[----:B------:R2:W-:Y:S06]  /*2830*/  MEMBAR.ALL.CTA ;  /* 0x0000000000007992 */ /* 0x0005ec0000008000 */
[----:B--2---:R-:W2:Y:S01]  /*2840*/  FENCE.VIEW.ASYNC.S ;  /* 0x00000000000073c6 */ /* 0x004ea20000000000 */
[----:B------:R-:W-:Y:S01]  /*2850*/  SEL R11, R11, RZ, P1 ;  /* 0x000000ff0b0b7207 */ /* 0x000fe20000800000 */
[----:B--2---:R2:W-:Y:S01]  /*2860*/  SYNCS.ARRIVE.TRANS64.RED.A1T0 RZ, [R0+URZ], RZ ;  /* 0x000000ff00ff79a7 */ /* 0x0045e200081004ff */
[----:B-1----:R-:W-:-:S02]  /*2870*/  LOP3.LUT P3, RZ, R6, 0x1, RZ, 0xc0, !PT ;  /* 0x0000000106ff7812 */ /* 0x002fc4000786c0ff */
[----:B------:R-:W-:-:S04]  /*2880*/  SEL R5, RZ, 0x1, P1 ;  /* 0x00000001ff057807 */ /* 0x000fc80000800000 */
[----:B------:R-:W-:Y:S02]  /*2890*/  LOP3.LUT R10, R10, R5, RZ, 0x3c, !PT ;  /* 0x000000050a0a7212 */ /* 0x000fe400078e3cff */
[----:B--2---:R-:W-:-:S04]  /*28a0*/  SEL R0, RZ, 0x1, P0 ;  /* 0x00000001ff007807 */ /* 0x004fc80000000000 */
[----:B------:R-:W-:Y:S01]  /*28b0*/  LOP3.LUT R9, R9, R0, RZ, 0x3c, !PT ;  /* 0x0000000009097212 */ /* 0x000fe200078e3cff */
[----:B------:R-:W-:Y:S06]  /*28c0*/  @P3 BRA `(.L_x_44) ;  /* 0xfffffffc002c3947 */ /* 0x000fec000383ffff */
[----:B------:R-:W-:Y:S01]  /*28d0*/  ULEA UR5, UR6, UR37, 0x3 ;  /* 0x0000002506057291 */ /* 0x000fe2000f8e18ff */
[----:B------:R-:W-:-:S08]  /*28e0*/  SHF.L.U32 R3, R12, 0x1f, RZ ;  /* 0x0000001f0c037819 */ /* 0x000fd000000006ff */
[----:B------:R-:W1:Y:S02]  /*28f0*/  SYNCS.PHASECHK.TRANS64 P0, [UR5+0x80], R3 ;  /* 0x00008003ff0075a7 */ /* 0x000e640008001005 */
[----:B-1----:R-:W-:Y:S05]  /*2900*/  @P0 BRA `(.L_x_45) ;  /* 0x0000000000080947 */ /* 0x002fea0003800000 */
[----:B------:R-:W1:Y:S02]  /*2910*/  SYNCS.PHASECHK.TRANS64.TRYWAIT P0, [UR5+0x80], R3 ;  /* 0x00008003ff0075a7 */ /* 0x000e640008001105 */
[----:B-1----:R-:W-:Y:S05]  /*2920*/  @!P0 BRA `(.L_x_46) ;  /* 0x0000004800e48947 */ /* 0x002fea0003800000 */
.L_x_45:
[----:B------:R-:W-:-:S04]  /*2930*/  UIADD3 UR4, UPT, UPT, UR6, 0x1, URZ ;  /* 0x0000000106047890 */ /* 0x000fc8000fffe0ff */
[----:B------:R-:W-:-:S04]  /*2940*/  UISETP.NE.AND UP0, UPT, UR4, 0x2, UPT ;  /* 0x000000020400788c */ /* 0x000fc8000bf05270 */
[----:B------:R-:W-:Y:S02]  /*2950*/  USEL UR7, URZ, 0x1, UP0 ;  /* 0x00000001ff077887 */ /* 0x000fe40008000000 */
[----:B------:R-:W-:-:S04]  /*2960*/  USEL UR4, UR4, URZ, UP0 ;  /* 0x000000ff04047287 */ /* 0x000fc80008000000 */
[----:B------:R-:W-:Y:S01]  /*2970*/  ULEA UR4, UR4, UR37, 0x3 ;  /* 0x0000002504047291 */ /* 0x000fe2000f8e18ff */
[----:B-1----:R-:W-:-:S04]  /*2980*/  LOP3.LUT R3, R12, UR7, RZ, 0x3c, !PT ;  /* 0x000000070c037c12 */ /* 0x002fc8000f8e3cff */
[----:B------:R-:W-:-:S04]  /*2990*/  SHF.L.U32 R0, R3, 0x1f, RZ ;  /* 0x0000001f03007819 */ /* 0x000fc800000006ff */
[----:B------:R-:W1:Y:S02]  /*29a0*/  SYNCS.PHASECHK.TRANS64 P0, [UR4+0x80], R0 ;  /* 0x00008000ff0075a7 */ /* 0x000e640008001004 */
[----:B-1----:R-:W-:Y:S05]  /*29b0*/  @P0 EXIT ;  /* 0x000000000000094d */ /* 0x002fea0003800000 */
[----:B------:R-:W-:Y:S02]  /*29c0*/  SHF.L.U32 R3, R3, 0x1f, RZ ;  /* 0x0000001f03037819 */ /* 0x000fe400000006ff */
[----:B------:R-:W-:-:S07]  /*29d0*/  MOV R0, UR4 ;  /* 0x0000000400007c02 */ /* 0x000fce0008000f00 */
.L_x_47:
[----:B-1----:R1:W2:Y:S02]  /*29e0*/  SYNCS.PHASECHK.TRANS64.TRYWAIT P0, [R0+URZ+0x80], R3 ;  /* 0x00008003000075a7 */ /* 0x0022a400080011ff */
[----:B--2---:R-:W-:Y:S05]  /*29f0*/  @!P0 NANOSLEEP.SYNCS 0x989680 ;  /* 0x009896800000895d */ /* 0x004fea0003900000 */
[----:B------:R-:W2:Y:S02]  /*2a00*/  @!P0 SYNCS.PHASECHK.TRANS64 P0, [R0+URZ+0x80], R3 ;  /* 0x00008003000085a7 */ /* 0x000ea400080010ff */
[----:B--2---:R-:W-:Y:S05]  /*2a10*/  @P0 EXIT ;  /* 0x000000000000094d */ /* 0x004fea0003800000 */
[----:B------:R-:W-:Y:S05]  /*2a20*/  BRA `(.L_x_47) ;  /* 0xfffffffc00ec7947 */ /* 0x000fea000383ffff */
.L_x_40:
[----:B------:R-:W-:-:S09]  /*2a30*/  UISETP.NE.AND UP1, UPT, UR8, URZ, UPT ;  /* 0x000000ff0800728c */ /* 0x000fd2000bf25270 */
[----:B------:R-:W-:Y:S05]  /*2a40*/  BRA.U UP1, `(.L_x_48) ;  /* 0x0000000d01947547 */ /* 0x000fea000b800000 */
[----:B------:R-:W-:Y:S01]  /*2a50*/  UMOV UR4, 0x40 ;  /* 0x0000004000047882 */ /* 0x000fe20000000000 */
[----:B------:R-:W-:Y:S01]  /*2a60*/  NOP ;  /* 0x0000000000007918 */ /* 0x000fe20000000000 */
[----:B------:R-:W-:Y:S01]  /*2a70*/  ULEA UR4, UR37, UR4, 0x18 ;  /* 0x0000000425047291 */ /* 0x000fe2000f8ec0ff */
[----:B------:R-:W-:Y:S02]  /*2a80*/  UMOV UR5, 0x400 ;  /* 0x0000040000057882 */ /* 0x000fe40000000000 */
[----:B------:R-:W-:-:S06]  /*2a90*/  ULEA UR37, UR37, UR5, 0x18 ;  /* 0x0000000525257291 */ /* 0x000fcc000f8ec0ff */
[----:B------:R-:W1:Y:S02]  /*2aa0*/  LDS.U8 R0, [UR4+0x1c] ;  /* 0x00001c04ff007984 */ /* 0x000e640008000000 */
[----:B-1----:R-:W-:-:S13]  /*2ab0*/  ISETP.NE.AND P0, PT, R0, RZ, PT ;  /* 0x000000ff0000720c */ /* 0x002fda0003f05270 */
[----:B------:R-:W-:Y:S05]  /*2ac0*/  @P0 BRA `(.L_x_49) ;  /* 0x0000000000580947 */ /* 0x000fea0003800000 */
[----:B------:R-:W-:-:S13]  /*2ad0*/  ELECT P0, URZ, PT ;  /* 0x0000000000ff782f */ /* 0x000fda0003800000 */
[----:B------:R-:W-:Y:S05]  /*2ae0*/  @!P0 BRA `(.L_x_50) ;  /* 0x0000000000608947 */ /* 0x000fea0003800000 */
[----:B------:R-:W-:Y:S01]  /*2af0*/  UMOV UR5, 0x10 ;  /* 0x0000001000057882 */ /* 0x000fe20000000000 */
[----:B------:R-:W-:Y:S01]  /*2b00*/  HFMA2 R0, -RZ, RZ, 0, 5.9604644775390625e-08 ;  /* 0x00000001ff007431 */ /* 0x000fe200000001ff */
[----:B------:R-:W-:-:S03]  /*2b10*/  MOV R2, 0xffff ;  /* 0x0000ffff00027802 */ /* 0x000fc60000000f00 */
[----:B------:R-:W-:Y:S04]  /*2b20*/  DEPBAR.LE SB1, 0x36 ;  /* 0x00009d800000791a */ /* 0x000fe80000000000 */
[----:B------:R-:W1:Y:S02]  /*2b30*/  UTCATOMSWS.FIND_AND_SET.ALIGN UP0, UR5, UR5 ;  /* 0x00000005000575e3 */ /* 0x000e640008000800 */
[----:B-1----:R-:W-:Y:S01]  /*2b40*/  MOV R3, UR5 ;  /* 0x0000000500037c02 */ /* 0x002fe20008000f00 */
[----:B------:R-:W-:Y:S06]  /*2b50*/  BRA.U UP0, `(.L_x_51) ;  /* 0x0000000100187547 */ /* 0x000fec000b800000 */
.L_x_52:
[----:B------:R-:W-:Y:S05]  /*2b60*/  NANOSLEEP 0x64 ;  /* 0x000000640000795d */ /* 0x000fea0003800000 */
[----:B------:R-:W-:-:S05]  /*2b70*/  UMOV UR5, 0x10 ;  /* 0x0000001000057882 */ /* 0x000fca0000000000 */
[----:B------:R-:W-:Y:S04]  /*2b80*/  DEPBAR.LE SB1, 0x36 ;  /* 0x00009d800000791a */ /* 0x000fe80000000000 */
[----:B------:R-:W1:Y:S02]  /*2b90*/  UTCATOMSWS.FIND_AND_SET.ALIGN UP0, UR5, UR5 ;  /* 0x00000005000575e3 */ /* 0x000e640008000800 */
[----:B-1----:R-:W-:Y:S01]  /*2ba0*/  MOV R3, UR5 ;  /* 0x0000000500037c02 */ /* 0x002fe20008000f00 */
[----:B------:R-:W-:Y:S05]  /*2bb0*/  BRA.U !UP0, `(.L_x_52) ;  /* 0xfffffffd08e87547 */ /* 0x000fea000b83ffff */
.L_x_51:
[-C--:B------:R-:W-:Y:S02]  /*2bc0*/  SHF.L.U32 R2, R2, R3.reuse, RZ ;  /* 0x0000000302027219 */ /* 0x080fe400000006ff */
[----:B------:R-:W-:Y:S01]  /*2bd0*/  SHF.L.U32 R0, R0, R3, RZ ;  /* 0x0000000300007219 */ /* 0x000fe200000006ff */
[----:B------:R-:W-:Y:S02]  /*2be0*/  IMAD.SHL.U32 R3, R3, 0x20, RZ ;  /* 0x0000002003037824 */ /* 0x000fe400078e00ff */
[----:B------:R1:W-:Y:S04]  /*2bf0*/  ATOMS.OR RZ, [UR4+0x14], R2 ;  /* 0x00001402ffff798c */ /* 0x0003e8000b000004 */
[----:B------:R1:W-:Y:S04]  /*2c00*/  ATOMS.OR RZ, [UR4+0x18], R0 ;  /* 0x00001800ffff798c */ /* 0x0003e8000b000004 */
[----:B------:R1:W-:Y:S01]  /*2c10*/  STS [UR37+0x120], R3 ;  /* 0x00012003ff007988 */ /* 0x0003e20008000825 */
[----:B------:R-:W-:Y:S05]  /*2c20*/  BRA `(.L_x_50) ;  /* 0x0000000000107947 */ /* 0x000fea0003800000 */
.L_x_49:
[----:B------:R-:W-:Y:S02]  /*2c30*/  MOV R0, 0xffffffff ;  /* 0xffffffff00007802 */ /* 0x000fe40000000f00 */
[----:B------:R-:W-:-:S03]  /*2c40*/  MOV R2, 0x2c70 ;  /* 0x00002c7000027802 */ /* 0x000fc60000000f00 */
[----:B------:R1:W-:Y:S04]  /*2c50*/  STS [UR37+0x120], R0 ;  /* 0x00012000ff007988 */ /* 0x0003e80008000825 */
[----:B-1-3-5:R-:W-:Y:S05]  /*2c60*/  CALL.REL.NOINC `($__internal_1_$__cuda_sm10x_tcgen05_guardrail_trap_phase_invalid_during_alloc) ;  /* 0x0000004c00a07944 */ /* 0x02afea0003c00000 */
.L_x_50:
[----:B------:R-:W-:Y:S05]  /*2c70*/  WARPSYNC.ALL ;  /* 0x0000000000007948 */ /* 0x000fea0003800000 */
[----:B------:R-:W2:Y:S01]  /*2c80*/  S2UR UR6, SR_CgaCtaId ;  /* 0x00000000000679c3 */ /* 0x000ea20000008800 */
[----:B------:R-:W-:Y:S01]  /*2c90*/  UMOV UR4, 0x400 ;  /* 0x0000040000047882 */ /* 0x000fe20000000000 */
[----:B------:R-:W-:-:S06]  /*2ca0*/  NOP ;  /* 0x0000000000007918 */ /* 0x000fcc0000000000 */
[----:B------:R-:W-:Y:S06]  /*2cb0*/  BAR.ARV 0x6, 0xa0 ;  /* 0x0182800000007b1d */ /* 0x000fec0000002000 */
[----:B------:R-:W4:Y:S01]  /*2cc0*/  LDCU UR7, c[0x0][0x38c] ;  /* 0x00007180ff0777ac */ /* 0x000f220008000800 */
[----:B------:R-:W-:Y:S01]  /*2cd0*/  IMAD.MOV.U32 R11, RZ, RZ, 0x1 ;  /* 0x00000001ff0b7424 */ /* 0x000fe200078e00ff */
[----:B------:R-:W-:Y:S01]  /*2ce0*/  CS2R R8, SRZ ;  /* 0x0000000000087805 */ /* 0x000fe2000001ff00 */
[----:B------:R-:W-:Y:S01]  /*2cf0*/  IMAD.MOV.U32 R10, RZ, RZ, RZ ;  /* 0x000000ffff0a7224 */ /* 0x000fe200078e00ff */
[----:B------:R-:W-:Y:S01]  /*2d00*/  UMOV UR18, URZ ;  /* 0x000000ff00127c82 */ /* 0x000fe20008000000 */
[----:B------:R-:W-:Y:S01]  /*2d10*/  UMOV UR17, URZ ;  /* 0x000000ff00117c82 */ /* 0x000fe20008000000 */
[----:B------:R-:W-:Y:S01]  /*2d20*/  UMOV UR22, 0x0 ;  /* 0x0000000000167882 */ /* 0x000fe20000000000 */
[----:B------:R-:W-:Y:S01]  /*2d30*/  UMOV UR23, 0x42004a0 ;  /* 0x042004a000177882 */ /* 0x000fe20000000000 */
[----:B------:R-:W-:Y:S01]  /*2d40*/  UMOV UR20, 0x0 ;  /* 0x0000000000147882 */ /* 0x000fe20000000000 */
[----:B------:R-:W-:Y:S01]  /*2d50*/  UMOV UR21, 0x42004a0 ;  /* 0x042004a000157882 */ /* 0x000fe20000000000 */
[----:B--2---:R-:W-:Y:S01]  /*2d60*/  ULEA UR6, UR6, UR4, 0x18 ;  /* 0x0000000406067291 */ /* 0x004fe2000f8ec0ff */
[----:B------:R-:W2:Y:S03]  /*2d70*/  LDCU UR4, c[0x0][0x38c] ;  /* 0x00007180ff0477ac */ /* 0x000ea60008000800 */
[----:B------:R-:W-:-:S02]  /*2d80*/  UIADD3 UR11, UPT, UPT, UR6, 0x4400, URZ ;  /* 0x00004400060b7890 */ /* 0x000fc4000fffe0ff */
[----:B----4-:R-:W-:-:S03]  /*2d90*/  UIADD3 UR7, UPT, UPT, UR7, 0x3f, URZ ;  /* 0x0000003f07077890 */ /* 0x010fc6000fffe0ff */
[----:B-1----:R-:W1:Y:S01]  /*2da0*/  LDS R0, [UR6+0x120] ;  /* 0x00012006ff007984 */ /* 0x002e620008000800 */
[----:B------:R-:W-:Y:S02]  /*2db0*/  UIADD3 UR12, UPT, UPT, UR6, 0x8400, URZ ;  /* 0x00008400060c7890 */ /* 0x000fe4000fffe0ff */
[----:B------:R-:W-:Y:S02]  /*2dc0*/  USHF.R.S32.HI UR5, URZ, 0x1f, UR7 ;  /* 0x0000001fff057899 */ /* 0x000fe40008011407 */
[----:B------:R-:W-:Y:S02]  /*2dd0*/  USHF.R.U32.HI UR11, URZ, 0x4, UR11 ;  /* 0x00000004ff0b7899 */ /* 0x000fe4000801160b */
[----:B------:R-:W-:Y:S02]  /*2de0*/  ULEA.HI UR5, UR5, UR7, URZ, 0x6 ;  /* 0x0000000705057291 */ /* 0x000fe4000f8f30ff */
[----:B------:R-:W-:Y:S02]  /*2df0*/  USHF.R.U32.HI UR12, URZ, 0x4, UR12 ;  /* 0x00000004ff0c7899 */ /* 0x000fe4000801160c */
[----:B------:R-:W-:-:S02]  /*2e00*/  USHF.R.S32.HI UR5, URZ, 0x6, UR5 ;  /* 0x00000006ff057899 */ /* 0x000fc40008011405 */
[----:B------:R-:W-:Y:S02]  /*2e10*/  ULOP3.LUT UR11, UR11, 0x3fff, URZ, 0xc0, !UPT ;  /* 0x00003fff0b0b7892 */ /* 0x000fe4000f8ec0ff */
[----:B------:R-:W-:Y:S02]  /*2e20*/  UISETP.LT.AND UP0, UPT, UR5, 0x1, UPT ;  /* 0x000000010500788c */ /* 0x000fe4000bf01270 */
[----:B------:R-:W-:Y:S02]  /*2e30*/  ULOP3.LUT UR12, UR12, 0x3fff, URZ, 0xc0, !UPT ;  /* 0x00003fff0c0c7892 */ /* 0x000fe4000f8ec0ff */
[----:B------:R-:W-:Y:S02]  /*2e40*/  USEL UR10, UR5, 0x1, !UP0 ;  /* 0x00000001050a7887 */ /* 0x000fe4000c000000 */
[----:B------:R-:W-:Y:S02]  /*2e50*/  ULOP3.LUT UR11, UR11, 0x10000, URZ, 0xfc, !UPT ;  /* 0x000100000b0b7892 */ /* 0x000fe4000f8efcff */
[----:B------:R-:W-:-:S02]  /*2e60*/  ULOP3.LUT UR12, UR12, 0x10000, URZ, 0xfc, !UPT ;  /* 0x000100000c0c7892 */ /* 0x000fc4000f8efcff */
[----:B------:R-:W-:Y:S02]  /*2e70*/  UIADD3 UR10, UPT, UPT, -UR10, URZ, URZ ;  /* 0x000000ff0a0a7290 */ /* 0x000fe4000fffe1ff */
[----:B--2---:R-:W-:Y:S01]  /*2e80*/  UISETP.GE.AND UP3, UPT, UR4, 0x1, UPT ;  /* 0x000000010400788c */ /* 0x004fe2000bf66270 */
[----:B-1----:R-:W-:-:S15]  /*2e90*/  R2UR UR19, R0 ;  /* 0x00000000001372ca */ /* 0x002fde00000e0000 */
.L_x_59:
[----:B------:R-:W-:Y:S02]  /*2ea0*/  LEA R0, R10, UR6, 0x3 ;  /* 0x000000060a007c11 */ /* 0x000fe4000f8e18ff */
[----:B------:R-:W-:Y:S02]  /*2eb0*/  SHF.L.U32 R5, R9, 0x1f, RZ ;  /* 0x0000001f09057819 */ /* 0x000fe400000006ff */
[----:B------:R-:W-:Y:S01]  /*2ec0*/  PLOP3.LUT P0, PT, PT, PT, UP3, 0x80, 0x8 ;  /* 0x000000000008781c */ /* 0x000fe20003f0f038 */
[----:B------:R-:W-:Y:S01]  /*2ed0*/  VIADD R3, R0, 0x80 ;  /* 0x0000008000037836 */ /* 0x000fe20000000000 */
[----:B-1----:R-:W1:Y:S02]  /*2ee0*/  SYNCS.PHASECHK.TRANS64.TRYWAIT P1, [R0+URZ+0x70], R5 ;  /* 0x00007005000075a7 */ /* 0x002e6400080211ff */
[----:B-1--4-:R-:W-:Y:S09]  /*2ef0*/  @!P1 BRA `(.L_x_53) ;  /* 0x0000004400889947 */ /* 0x012ff20003800000 */
.L_x_120:
[----:B------:R-:W-:Y:S01]  /*2f00*/  LEA R4, R10, UR6, 0x4 ;  /* 0x000000060a047c11 */ /* 0x000fe2000f8e20ff */
[----:B------:R-:W-:Y:S01]  /*2f10*/  @UP3 ULEA UR4, UR17, UR6, 0x3 ;  /* 0x0000000611043291 */ /* 0x000fe2000f8e18ff */
[----:B------:R-:W-:Y:S01]  /*2f20*/  PLOP3.LUT P2, PT, PT, PT, PT, 0x80, 0x8 ;  /* 0x000000000008781c */ /* 0x000fe20003f4f070 */
[----:B------:R-:W-:Y:S01]  /*2f30*/  ULEA UR8, UR18, UR6, 0x3 ;  /* 0x0000000612087291 */ /* 0x000fe2000f8e18ff */
[----:B------:R-:W-:Y:S02]  /*2f40*/  PRMT R3, RZ, 0x654, R3 ;  /* 0x00000654ff037816 */ /* 0x000fe40000000003 */
[----:B-1----:R-:W1:Y:S01]  /*2f50*/  LDS.128 R4, [R4+0x100] ;  /* 0x0001000004047984 */ /* 0x002e620000000c00 */
[----:B------:R-:W-:Y:S02]  /*2f60*/  @P0 SHF.L.U32 R2, R8, 0x1f, RZ ;  /* 0x0000001f08020819 */ /* 0x000fe400000006ff */
[----:B------:R-:W-:Y:S01]  /*2f70*/  SHF.L.U32 R0, R11, 0x1f, RZ ;  /* 0x0000001f0b007819 */ /* 0x000fe200000006ff */
[----:B------:R-:W-:Y:S01]  /*2f80*/  @!PT LDS RZ, [RZ] ;  /* 0x00000000fffff984 */ /* 0x000fe20000000800 */
[----:B------:R-:W-:Y:S01]  /*2f90*/  @!PT LDS RZ, [RZ] ;  /* 0x00000000fffff984 */ /* 0x000fe20000000800 */
[----:B------:R-:W-:Y:S01]  /*2fa0*/  @!PT LDS RZ, [RZ] ;  /* 0x00000000fffff984 */ /* 0x000fe20000000800 */
[----:B------:R-:W-:Y:S01]  /*2fb0*/  @!PT LDS RZ, [RZ] ;  /* 0x00000000fffff984 */ /* 0x000fe20000000800 */
[----:B------:R2:W-:Y:S06]  /*2fc0*/  MEMBAR.ALL.CTA ;  /* 0x0000000000007992 */ /* 0x0005ec0000008000 */
[----:B--2---:R-:W2:Y:S02]  /*2fd0*/  FENCE.VIEW.ASYNC.S ;  /* 0x00000000000073c6 */ /* 0x004ea40000000000 */
[----:B--2---:R2:W-:Y:S01]  /*2fe0*/  SYNCS.ARRIVE.TRANS64.RED.A1T0 RZ, [R3+URZ], RZ ;  /* 0x000000ff03ff79a7 */ /* 0x0045e200081004ff */
[----:B------:R2:W4:Y:S01]  /*2ff0*/  @P0 SYNCS.PHASECHK.TRANS64.TRYWAIT P2, [UR4], R2 ;  /* 0x00000002ff0005a7 */ /* 0x0005220008041104 */
[----:B------:R-:W-:Y:S01]  /*3000*/  ULEA.HI UR4, UR18, UR18, URZ, 0x1 ;  /* 0x0000001212047291 */ /* 0x000fe2000f8f08ff */
[----:B-1----:R-:W-:-:S03]  /*3010*/  LOP3.LUT P1, RZ, R6, 0x1, RZ, 0xc0, !PT ;  /* 0x0000000106ff7812 */ /* 0x002fc6000782c0ff */
[----:B------:R-:W-:Y:S02]  /*3020*/  USHF.L.U32 UR9, UR4, 0x6, URZ ;  /* 0x0000000604097899 */ /* 0x000fe400080006ff */
[----:B------:R-:W-:Y:S02]  /*3030*/  ULOP3.LUT UR4, UR4, 0xffe, URZ, 0xc0, !UPT ;  /* 0x00000ffe04047892 */ /* 0x000fe4000f8ec0ff */
[----:B------:R-:W-:Y:S02]  /*3040*/  ULOP3.LUT UR9, UR9, 0xffffff80, URZ, 0xc0, !UPT ;  /* 0xffffff8009097892 */ /* 0x000fe4000f8ec0ff */
[----:B------:R-:W-:Y:S02]  /*3050*/  UIADD3 UR4, UPT, UPT, -UR4, UR18, URZ ;  /* 0x0000001204047290 */ /* 0x000fe4000fffe1ff */
[----:B------:R-:W-:Y:S01]  /*3060*/  UIADD3 UR9, UPT, UPT, UR19, UR9, URZ ;  /* 0x0000000913097290 */ /* 0x000fe2000fffe0ff */
[----:B------:R-:W1:Y:S03]  /*3070*/  SYNCS.PHASECHK.TRANS64.TRYWAIT P0, [UR8+0xb0], R0 ;  /* 0x0000b000ff0075a7 */ /* 0x000e660008001108 */
[----:B------:R-:W-:Y:S01]  /*3080*/  ULEA UR9, UR4, UR9, 0x14 ;  /* 0x0000000904097291 */ /* 0x000fe2000f8ea0ff */
[----:B-12-4-:R-:W-:Y:S11]  /*3090*/  @!P0 BRA `(.L_x_54) ;  /* 0x0000004400348947 */ /* 0x016ff60003800000 */
.L_x_122:
[----:B------:R-:W-:Y:S01]  /*30a0*/  IADD3 R10, PT, PT, R10, 0x1, RZ ;  /* 0x000000010a0a7810 */ /* 0x000fe20007ffe0ff */
[----:B------:R-:W-:Y:S06]  /*30b0*/  BRA.U !UP3, `(.L_x_55) ;  /* 0x000000010b987547 */ /* 0x000fec000b800000 */
[----:B------:R-:W-:Y:S01]  /*30c0*/  UPLOP3.LUT UP4, UPT, UPT, UPT, UPT, 0x40, 0x4 ;  /* 0x000000000004789c */ /* 0x000fe20003f8e870 */
[----:B------:R-:W-:Y:S01]  /*30d0*/  UMOV UR16, UR10 ;  /* 0x0000000a00107c82 */ /* 0x000fe20008000000 */
[----:B------:R-:W-:Y:S01]  /*30e0*/  UMOV UR15, UR5 ;  /* 0x00000005000f7c82 */ /* 0x000fe20008000000 */
[----:B------:R-:W-:-:S08]  /*30f0*/  UMOV UR14, UR17 ;  /* 0x00000011000e7c82 */ /* 0x000fd00008000000 */
.L_x_58:
[----:B------:R-:W-:Y:S02]  /*3100*/  UIADD3 UR16, UPT, UPT, UR16, 0x1, URZ ;  /* 0x0000000110107890 */ /* 0x000fe4000fffe0ff */
[----:B--2---:R-:W-:Y:S02]  /*3110*/  ULEA UR7, UR14, UR6, 0x3 ;  /* 0x000000060e077291 */ /* 0x004fe4000f8e18ff */
[----:B------:R-:W-:Y:S01]  /*3120*/  UISETP.NE.AND UP0, UPT, UR16, URZ, UPT ;  /* 0x000000ff1000728c */ /* 0x000fe2000bf05270 */
[----:B----4-:R-:W-:Y:S10]  /*3130*/  @P2 BRA `(.L_x_56) ;  /* 0x00000000000c2947 */ /* 0x010ff40003800000 */
[----:B-1----:R-:W-:Y:S04]  /*3140*/  SHF.L.U32 R3, R8, 0x1f, RZ ;  /* 0x0000001f08037819 */ /* 0x002fe800000006ff */
[----:B------:R-:W1:Y:S02]  /*3150*/  SYNCS.PHASECHK.TRANS64.TRYWAIT P0, [UR7], R3 ;  /* 0x00000003ff0075a7 */ /* 0x000e640008001107 */
[----:B-1----:R-:W-:Y:S05]  /*3160*/  @!P0 BRA `(.L_x_57) ;  /* 0x0000004400188947 */ /* 0x002fea0003800000 */
.L_x_56:
[----:B------:R-:W-:Y:S01]  /*3170*/  UISETP.NE.AND UP1, UPT, UR15, 0x1, UPT ;  /* 0x000000010f00788c */ /* 0x000fe2000bf25270 */
[----:B------:R-:W-:Y:S01]  /*3180*/  PLOP3.LUT P2, PT, PT, PT, PT, 0x80, 0x8 ;  /* 0x000000000008781c */ /* 0x000fe20003f4f070 */
[----:B------:R-:W-:Y:S02]  /*3190*/  UIADD3 UR17, UPT, UPT, UR14, 0x1, URZ ;  /* 0x000000010e117890 */ /* 0x000fe4000fffe0ff */
[----:B------:R-:W-:Y:S02]  /*31a0*/  ULEA UR24, UR14, UR12, 0x9 ;  /* 0x0000000c0e187291 */ /* 0x000fe4000f8e48ff */
[----:B------:R-:W-:Y:S01]  /*31b0*/  UISETP.NE.AND UP2, UPT, UR17, 0x4, UPT ;  /* 0x000000041100788c */ /* 0x000fe2000bf45270 */
[----:B------:R-:W-:Y:S01]  /*31c0*/  PLOP3.LUT P0, PT, PT, PT, UP1, 0x80, 0x8 ;  /* 0x000000000008781c */ /* 0x000fe20003f0f018 */
[----:B------:R-:W-:Y:S02]  /*31d0*/  ULEA UR26, UR14, UR11, 0x8 ;  /* 0x0000000b0e1a7291 */ /* 0x000fe4000f8e40ff */
[----:B------:R-:W-:Y:S02]  /*31e0*/  USEL UR13, URZ, 0x1, UP2 ;  /* 0x00000001ff0d7887 */ /* 0x000fe40009000000 */
[----:B------:R-:W-:Y:S02]  /*31f0*/  USEL UR17, UR17, URZ, UP2 ;  /* 0x000000ff11117287 */ /* 0x000fe40009000000 */
[----:B------:R-:W-:Y:S02]  /*3200*/  UIADD3 UR30, UPT, UPT, UR24, 0x2, URZ ;  /* 0x00000002181e7890 */ /* 0x000fe4000fffe0ff */
[----:B------:R-:W-:Y:S01]  /*3210*/  @UP1 ULEA UR4, UR17, UR6, 0x3 ;  /* 0x0000000611041291 */ /* 0x000fe2000f8e18ff */
[----:B------:R-:W-:Y:S01]  /*3220*/  LOP3.LUT R8, R8, UR13, RZ, 0x3c, !PT ;  /* 0x0000000d08087c12 */ /* 0x000fe2000f8e3cff */
[----:B------:R-:W-:Y:S02]  /*3230*/  UIADD3 UR28, UPT, UPT, UR26, 0x2, URZ ;  /* 0x000000021a1c7890 */ /* 0x000fe4000fffe0ff */
[----:B------:R-:W-:Y:S01]  /*3240*/  UIADD3 UR7, UPT, UPT, UR7, 0x20, URZ ;  /* 0x0000002007077890 */ /* 0x000fe2000fffe0ff */
[----:B-1----:R-:W-:Y:S01]  /*3250*/  @P0 SHF.L.U32 R0, R8, 0x1f, RZ ;  /* 0x0000001f08000819 */ /* 0x002fe200000006ff */
[----:B------:R-:W-:Y:S01]  /*3260*/  UMOV UR25, 0x80004020 ;  /* 0x8000402000197882 */ /* 0x000fe20000000000 */
[----:B------:R-:W-:Y:S01]  /*3270*/  UMOV UR27, 0x80004020 ;  /* 0x80004020001b7882 */ /* 0x000fe20000000000 */
[----:B------:R-:W-:Y:S01]  /*3280*/  UMOV UR31, 0x80004020 ;  /* 0x80004020001f7882 */ /* 0x000fe20000000000 */
[----:B------:R2:W4:Y:S01]  /*3290*/  @P0 SYNCS.PHASECHK.TRANS64.TRYWAIT P2, [UR4], R0 ;  /* 0x00000000ff0005a7 */ /* 0x0005220008041104 */
[----:B------:R-:W-:Y:S01]  /*32a0*/  UIADD3 UR15, UPT, UPT, UR15, -0x1, URZ ;  /* 0xffffffff0f0f7890 */ /* 0x000fe2000fffe0ff */
[----:B------:R2:W-:Y:S01]  /*32b0*/  UTCIMMA gdesc[UR26], gdesc[UR24], tmem[UR9], tmem[UR22], idesc[UR23], UP4 ;  /* 0x00ff16181a0075ea */ /* 0x0005e2000a000109 */
[----:B------:R-:W-:Y:S01]  /*32c0*/  UPLOP3.LUT UP4, UPT, UPT, UPT, UPT, 0x80, 0x8 ;  /* 0x000000000008789c */ /* 0x000fe20003f8f070 */
[----:B------:R-:W-:Y:S01]  /*32d0*/  UMOV UR29, 0x80004020 ;  /* 0x80004020001d7882 */ /* 0x000fe20000000000 */
[----:B------:R-:W-:Y:S01]  /*32e0*/  UMOV UR14, UR17 ;  /* 0x00000011000e7c82 */ /* 0x000fe20008000000 */
[----:B------:R2:W-:Y:S01]  /*32f0*/  UTCIMMA gdesc[UR28], gdesc[UR30], tmem[UR9], tmem[UR20], idesc[UR21], UPT ;  /* 0x00ff141e1c0075ea */ /* 0x0005e2000b800109 */
[----:B------:R2:W-:Y:S01]  /*3300*/  UTCBAR [UR7], URZ ;  /* 0x000000ff070073e9 */ /* 0x0005e200080000ff */
[----:B------:R-:W-:Y:S06]  /*3310*/  BRA.U UP0, `(.L_x_58) ;  /* 0xfffffffd00787547 */ /* 0x000fec000b83ffff */
.L_x_55:
[----:B------:R-:W-:Y:S01]  /*3320*/  UIADD3 UR18, UPT, UPT, UR18, 0x1, URZ ;  /* 0x0000000112127890 */ /* 0x000fe2000fffe0ff */
[C---:B------:R-:W-:Y:S01]  /*3330*/  ISETP.NE.AND P0, PT, R10.reuse, 0x2, PT ;  /* 0x000000020a00780c */ /* 0x040fe20003f05270 */
[----:B------:R-:W-:Y:S02]  /*3340*/  UIADD3 UR8, UPT, UPT, UR8, 0x90, URZ ;  /* 0x0000009008087890 */ /* 0x000fe4000fffe0ff */
[----:B------:R-:W-:Y:S01]  /*3350*/  UISETP.NE.AND UP0, UPT, UR18, 0x4, UPT ;  /* 0x000000041200788c */ /* 0x000fe2000bf05270 */
[----:B-12---:R-:W-:Y:S02]  /*3360*/  SEL R0, RZ, 0x1, P0 ;  /* 0x00000001ff007807 */ /* 0x006fe40000000000 */
[----:B------:R-:W-:Y:S01]  /*3370*/  SEL R10, R10, RZ, P0 ;  /* 0x000000ff0a0a7207 */ /* 0x000fe20000000000 */
[----:B------:R-:W-:Y:S01]  /*3380*/  USEL UR4, URZ, 0x1, UP0 ;  /* 0x00000001ff047887 */ /* 0x000fe20008000000 */
[----:B------:R-:W-:Y:S01]  /*3390*/  LOP3.LUT R9, R9, R0, RZ, 0x3c, !PT ;  /* 0x0000000009097212 */ /* 0x000fe200078e3cff */
[----:B------:R-:W-:Y:S01]  /*33a0*/  USEL UR18, UR18, URZ, UP0 ;  /* 0x000000ff12127287 */ /* 0x000fe20008000000 */
[----:B------:R1:W-:Y:S03]  /*33b0*/  UTCBAR [UR8], URZ ;  /* 0x000000ff080073e9 */ /* 0x0003e600080000ff */
[----:B------:R-:W-:Y:S01]  /*33c0*/  LOP3.LUT R11, R11, UR4, RZ, 0x3c, !PT ;  /* 0x000000040b0b7c12 */ /* 0x000fe2000f8e3cff */
[----:B------:R-:W-:Y:S07]  /*33d0*/  @P1 BRA `(.L_x_59) ;  /* 0xfffffff800b01947 */ /* 0x000fee000383ffff */
[----:B------:R-:W2:Y:S01]  /*33e0*/  S2UR UR4, SR_CgaCtaId ;  /* 0x00000000000479c3 */ /* 0x000ea20000008800 */
[----:B------:R-:W-:Y:S01]  /*33f0*/  ELECT P0, URZ, PT ;  /* 0x0000000000ff782f */ /* 0x000fe20003800000 */
[----:B------:R-:W-:Y:S01]  /*3400*/  IMAD.MOV.U32 R0, RZ, RZ, 0x1 ;  /* 0x00000001ff007424 */ /* 0x000fe200078e00ff */
[----:B------:R-:W-:Y:S01]  /*3410*/  UIADD3 UR6, UPT, UPT, UR6, 0xb0, URZ ;  /* 0x000000b006067890 */ /* 0x000fe2000fffe0ff */
[----:B------:R-:W-:Y:S01]  /*3420*/  SHF.L.U32 R3, R11, 0x1f, RZ ;  /* 0x0000001f0b037819 */ /* 0x000fe200000006ff */
[----:B------:R-:W-:-:S03]  /*3430*/  UMOV UR5, 0x40 ;  /* 0x0000004000057882 */ /* 0x000fc60000000000 */
[----:B------:R-:W-:Y:S01]  /*3440*/  UVIRTCOUNT.DEALLOC.SMPOOL 0x80 ;  /* 0x000000800000784c */ /* 0x000fe20000000000 */
[----:B--2---:R-:W-:Y:S02]  /*3450*/  ULEA UR4, UR4, UR5, 0x18 ;  /* 0x0000000504047291 */ /* 0x004fe4000f8ec0ff */
[----:B------:R-:W-:-:S07]  /*3460*/  ULEA UR5, UR18, UR6, 0x3 ;  /* 0x0000000612057291 */ /* 0x000fce000f8e18ff */
[----:B------:R2:W-:Y:S02]  /*3470*/  @P0 STS.U8 [UR4+0x1c], R0 ;  /* 0x00001c00ff000988 */ /* 0x0005e40008000004 */
[----:B------:R-:W3:Y:S02]  /*3480*/  SYNCS.PHASECHK.TRANS64.TRYWAIT P0, [UR5], R3 ;  /* 0x00000003ff0075a7 */ /* 0x000ee40008001105 */
[----:B--23--:R-:W-:Y:S05]  /*3490*/  @!P0 BRA `(.L_x_60) ;  /* 0x0000004000648947 */ /* 0x00cfea0003800000 */
.L_x_125:
[----:B------:R-:W-:-:S04]  /*34a0*/  UIADD3 UR7, UPT, UPT, UR18, 0x1, URZ ;  /* 0x0000000112077890 */ /* 0x000fc8000fffe0ff */
[----:B------:R-:W-:-:S04]  /*34b0*/  UISETP.NE.AND UP0, UPT, UR7, 0x4, UPT ;  /* 0x000000040700788c */ /* 0x000fc8000bf05270 */
[----:B-1----:R-:W-:Y:S02]  /*34c0*/  USEL UR8, URZ, 0x1, UP0 ;  /* 0x00000001ff087887 */ /* 0x002fe40008000000 */
[----:B------:R-:W-:-:S04]  /*34d0*/  USEL UR7, UR7, URZ, UP0 ;  /* 0x000000ff07077287 */ /* 0x000fc80008000000 */
[----:B------:R-:W-:Y:S01]  /*34e0*/  ULEA UR5, UR7, UR6, 0x3 ;  /* 0x0000000607057291 */ /* 0x000fe2000f8e18ff */
[----:B------:R-:W-:-:S04]  /*34f0*/  LOP3.LUT R2, R11, UR8, RZ, 0x3c, !PT ;  /* 0x000000080b027c12 */ /* 0x000fc8000f8e3cff */
[----:B--2---:R-:W-:-:S04]  /*3500*/  SHF.L.U32 R3, R2, 0x1f, RZ ;  /* 0x0000001f02037819 */ /* 0x004fc800000006ff */
[----:B------:R-:W1:Y:S02]  /*3510*/  SYNCS.PHASECHK.TRANS64.TRYWAIT P0, [UR5], R3 ;  /* 0x00000003ff0075a7 */ /* 0x000e640008001105 */
[----:B-1----:R-:W-:Y:S05]  /*3520*/  @!P0 BRA `(.L_x_61) ;  /* 0x0000004000588947 */ /* 0x002fea0003800000 */
.L_x_127:
        /* <DEDUP_REMOVED lines=9> */
.L_x_129:
[----:B------:R-:W-:-:S04]  /*35c0*/  UIADD3 UR7, UPT, UPT, UR7, 0x1, URZ ;  /* 0x0000000107077890 */ /* 0x000fc8000fffe0ff */
[----:B------:R-:W-:-:S04]  /*35d0*/  UISETP.NE.AND UP0, UPT, UR7, 0x4, UPT ;  /* 0x000000040700788c */ /* 0x000fc8000bf05270 */
[----:B------:R-:W-:Y:S02]  /*35e0*/  USEL UR5, URZ, 0x1, UP0 ;  /* 0x00000001ff057887 */ /* 0x000fe40008000000 */
[----:B------:R-:W-:-:S04]  /*35f0*/  USEL UR7, UR7, URZ, UP0 ;  /* 0x000000ff07077287 */ /* 0x000fc80008000000 */
[----:B------:R-:W-:Y:S01]  /*3600*/  ULEA UR7, UR7, UR6, 0x3 ;  /* 0x0000000607077291 */ /* 0x000fe2000f8e18ff */
[----:B-1----:R-:W-:-:S04]  /*3610*/  LOP3.LUT R3, R2, UR5, RZ, 0x3c, !PT ;  /* 0x0000000502037c12 */ /* 0x002fc8000f8e3cff */
[----:B------:R-:W-:-:S04]  /*3620*/  SHF.L.U32 R3, R3, 0x1f, RZ ;  /* 0x0000001f03037819 */ /* 0x000fc800000006ff */
[----:B------:R-:W1:Y:S02]  /*3630*/  SYNCS.PHASECHK.TRANS64.TRYWAIT P0, [UR7], R3 ;  /* 0x00000003ff0075a7 */ /* 0x000e640008001107 */
[----:B-1----:R-:W-:Y:S05]  /*3640*/  @!P0 BRA `(.L_x_63) ;  /* 0x0000004000408947 */ /* 0x002fea0003800000 */
.L_x_131:
[----:B------:R-:W-:Y:S01]  /*3650*/  NOP ;  /* 0x0000000000007918 */ /* 0x000fe20000000000 */
[----:B-1----:R-:W1:Y:S01]  /*3660*/  LDS R0, [UR4+0x14] ;  /* 0x00001404ff007984 */ /* 0x002e620008000800 */
[----:B------:R-:W-:Y:S01]  /*3670*/  ULOP3.LUT UR6, UR19, 0xffff, URZ, 0xc0, !UPT ;  /* 0x0000ffff13067892 */ /* 0x000fe2000f8ec0ff */
[----:B------:R-:W-:Y:S01]  /*3680*/  UMOV UR8, 0xffff ;  /* 0x0000ffff00087882 */ /* 0x000fe20000000000 */
[----:B------:R-:W-:Y:S02]  /*3690*/  UMOV UR5, 0x1 ;  /* 0x0000000100057882 */ /* 0x000fe40000000000 */
[----:B------:R-:W-:-:S04]  /*36a0*/  USHF.R.U32.HI UR6, URZ, 0x5, UR6 ;  /* 0x00000005ff067899 */ /* 0x000fc80008011606 */
[----:B------:R-:W-:Y:S02]  /*36b0*/  USHF.L.U32 UR8, UR8, UR6, URZ ;  /* 0x0000000608087299 */ /* 0x000fe400080006ff */
[----:B------:R-:W-:-:S04]  /*36c0*/  USHF.L.U32 UR5, UR5, UR6, URZ ;  /* 0x0000000605057299 */ /* 0x000fc800080006ff */
[----:B-1----:R-:W-:-:S04]  /*36d0*/  LOP3.LUT R0, R0, UR8, RZ, 0xc0, !PT ;  /* 0x0000000800007c12 */ /* 0x002fc8000f8ec0ff */
[----:B------:R-:W-:-:S13]  /*36e0*/  ISETP.NE.AND P0, PT, R0, UR8, PT ;  /* 0x0000000800007c0c */ /* 0x000fda000bf05270 */
[----:B------:R-:W-:Y:S05]  /*36f0*/  @P0 BRA `(.L_x_64) ;  /* 0x0000000000580947 */ /* 0x000fea0003800000 */
[----:B------:R-:W1:Y:S02]  /*3700*/  LDS R0, [UR4+0x18] ;  /* 0x00001804ff007984 */ /* 0x000e640008000800 */
[----:B-1----:R-:W-:-:S04]  /*3710*/  LOP3.LUT R0, R0, UR5, RZ, 0xc0, !PT ;  /* 0x0000000500007c12 */ /* 0x002fc8000f8ec0ff */
[----:B------:R-:W-:-:S13]  /*3720*/  ISETP.NE.AND P0, PT, R0, UR5, PT ;  /* 0x0000000500007c0c */ /* 0x000fda000bf05270 */
[----:B------:R-:W-:Y:S05]  /*3730*/  @P0 BRA `(.L_x_65) ;  /* 0x00000000003c0947 */ /* 0x000fea0003800000 */
[----:B------:R-:W1:Y:S01]  /*3740*/  S2R R2, SR_LANEID ;  /* 0x0000000000027919 */ /* 0x000e620000000000 */
[----:B------:R-:W-:Y:S01]  /*3750*/  ULOP3.LUT UR8, URZ, UR8, URZ, 0x33, !UPT ;  /* 0x00000008ff087292 */ /* 0x000fe2000f8e33ff */
[----:B------:R-:W-:Y:S01]  /*3760*/  LOP3.LUT R4, RZ, UR5, RZ, 0x33, !PT ;  /* 0x00000005ff047c12 */ /* 0x000fe2000f8e33ff */
[----:B------:R-:W-:Y:S02]  /*3770*/  VOTEU.ANY UR7, UPT, PT ;  /* 0x0000000000077886 */ /* 0x000fe400038e0100 */
[----:B------:R-:W-:Y:S01]  /*3780*/  UFLO.U32 UR7, UR7 ;  /* 0x00000007000772bd */ /* 0x000fe200080e0000 */
[----:B------:R-:W2:Y:S01]  /*3790*/  REDUX UR5, R4 ;  /* 0x00000000040573c4 */ /* 0x000ea20000000000 */
[----:B------:R-:W-:-:S06]  /*37a0*/  IMAD.U32 R0, RZ, RZ, UR8 ;  /* 0x00000008ff007e24 */ /* 0x000fcc000f8e00ff */
[----:B------:R3:W-:Y:S01]  /*37b0*/  UTCATOMSWS.AND URZ, UR8 ;  /* 0x0000000800ff79e3 */ /* 0x0007e20008000000 */
[----:B------:R-:W4:Y:S01]  /*37c0*/  REDUX UR6, R0 ;  /* 0x00000000000673c4 */ /* 0x000f220000000000 */
[----:B-1----:R-:W-:Y:S01]  /*37d0*/  ISETP.EQ.U32.AND P0, PT, R2, UR7, PT ;  /* 0x0000000702007c0c */ /* 0x002fe2000bf02070 */
[----:B--2---:R-:W-:Y:S01]  /*37e0*/  IMAD.U32 R2, RZ, RZ, UR5 ;  /* 0x00000005ff027e24 */ /* 0x004fe2000f8e00ff */
[----:B----4-:R-:W-:-:S11]  /*37f0*/  MOV R3, UR6 ;  /* 0x0000000600037c02 */ /* 0x010fd60008000f00 */
[----:B------:R3:W-:Y:S04]  /*3800*/  @P0 ATOMS.AND RZ, [UR4+0x14], R3 ;  /* 0x00001403ffff098c */ /* 0x0007e8000a800004 */
[----:B------:R3:W-:Y:S01]  /*3810*/  @P0 ATOMS.AND RZ, [UR4+0x18], R2 ;  /* 0x00001802ffff098c */ /* 0x0007e2000a800004 */
[----:B------:R-:W-:Y:S05]  /*3820*/  BRA `(.L_x_66) ;  /* 0x0000000000147947 */ /* 0x000fea0003800000 */
.L_x_65:
[----:B------:R-:W-:Y:S02]  /*3830*/  MOV R2, 0x3850 ;  /* 0x0000385000027802 */ /* 0x000fe40000000f00 */
[----:B----45:R-:W-:Y:S05]  /*3840*/  CALL.REL.NOINC `($__internal_0_$__cuda_sm10x_tcgen05_guardrail_trap_col_being_dealloced_not_returned_by_alloc) ;  /* 0x00000040009c7944 */ /* 0x030fea0003c00000 */
[----:B------:R-:W-:Y:S05]  /*3850*/  BRA `(.L_x_66) ;  /* 0x0000000000087947 */ /* 0x000fea0003800000 */
.L_x_64:
[----:B------:R-:W-:Y:S02]  /*3860*/  MOV R2, 0x3880 ;  /* 0x0000388000027802 */ /* 0x000fe40000000f00 */
[----:B----45:R-:W-:Y:S05]  /*3870*/  CALL.REL.NOINC `($__internal_2_$__cuda_sm10x_tcgen05_guardrail_trap_unallocated_columns_being_dealloced) ;  /* 0x0000004000a87944 */ /* 0x030fea0003c00000 */
.L_x_66:
[----:B------:R-:W-:Y:S01]  /*3880*/  NOP ;  /* 0x0000000000007918 */ /* 0x000fe20000000000 */
[----:B---3--:R-:W-:Y:S05]  /*3890*/  EXIT ;  /* 0x000000000000794d */ /* 0x008fea0003800000 */
.L_x_48:
[----:B------:R-:W-:-:S09]  /*38a0*/  UISETP.NE.OR UP2, UPT, UR8, 0x3, !UP2 ;  /* 0x000000030800788c */ /* 0x000fd2000d745670 */
[----:B------:R-:W-:Y:S05]  /*38b0*/  BRA.U UP2, `(.L_x_67) ;  /* 0x0000000d02407547 */ /* 0x000fea000b800000 */
[----:B------:R-:W1:Y:S01]  /*38c0*/  LDC R0, c[0x0][0xb30] ;  /* 0x0002cc00ff007b82 */ /* 0x000e620000000800 */
[----:B------:R-:W2:Y:S01]  /*38d0*/  LDCU.64 UR8, c[0x0][0x888] ;  /* 0x00011100ff0877ac */ /* 0x000ea20008000a00 */
[----:B------:R-:W-:Y:S02]  /*38e0*/  HFMA2 R29, -RZ, RZ, 0, 0 ;  /* 0x00000000ff1d7431 */ /* 0x000fe400000001ff */
[----:B------:R-:W-:Y:S01]  /*38f0*/  IMAD.MOV.U32 R31, RZ, RZ, 0x1 ;  /* 0x00000001ff1f7424 */ /* 0x000fe200078e00ff */
[----:B------:R-:W-:Y:S01]  /*3900*/  MOV R23, 0x1000 ;  /* 0x0000100000177802 */ /* 0x000fe20000000f00 */
[----:B------:R-:W4:Y:S01]  /*3910*/  LDCU.64 UR4, c[0x0][0x890] ;  /* 0x00011200ff0477ac */ /* 0x000f220008000a00 */
[----:B------:R-:W-:Y:S01]  /*3920*/  IMAD.MOV.U32 R30, RZ, RZ, RZ ;  /* 0x000000ffff1e7224 */ /* 0x000fe200078e00ff */
[----:B------:R-:W3:Y:S01]  /*3930*/  LDC R19, c[0x0][0x370] ;  /* 0x0000dc00ff137b82 */ /* 0x000ee20000000800 */
[----:B------:R-:W-:Y:S01]  /*3940*/  UMOV UR7, 0x400 ;  /* 0x0000040000077882 */ /* 0x000fe20000000000 */
[----:B------:R-:W-:-:S02]  /*3950*/  UPLOP3.LUT UP1, UPT, UPT, UPT, UPT, 0x40, 0x4 ;  /* 0x000000000004789c */ /* 0x000fc40003f2e870 */
[----:B------:R-:W-:-:S04]  /*3960*/  ULEA UR7, UR37, UR7, 0x18 ;  /* 0x0000000725077291 */ /* 0x000fc8000f8ec0ff */
[----:B------:R-:W3:Y:S01]  /*3970*/  LDC R2, c[0x0][0xb0c] ;  /* 0x0002c300ff027b82 */ /* 0x000ee20000000800 */
[----:B------:R-:W-:Y:S02]  /*3980*/  UIADD3 UR13, UPT, UPT, UR7, 0x48, URZ ;  /* 0x00000048070d7890 */ /* 0x000fe4000fffe0ff */
[----:B--2---:R-:W-:Y:S02]  /*3990*/  UISETP.NE.U32.AND UP2, UPT, UR8, URZ, UPT ;  /* 0x000000ff0800728c */ /* 0x004fe4000bf45070 */
[----:B------:R-:W-:Y:S02]  /*39a0*/  UIADD3 UR17, UPT, UPT, UR7, 0x40, URZ ;  /* 0x0000004007117890 */ /* 0x000fe4000fffe0ff */
[----:B----4-:R-:W-:Y:S01]  /*39b0*/  UISETP.NE.U32.AND UP3, UPT, UR4, URZ, UPT ;  /* 0x000000ff0400728c */ /* 0x010fe2000bf65070 */
[----:B------:R-:W2:Y:S01]  /*39c0*/  LDC R18, c[0x0][0xb20] ;  /* 0x0002c800ff127b82 */ /* 0x000ea20000000800 */
[----:B-1----:R-:W-:Y:S01]  /*39d0*/  ISETP.NE.AND P1, PT, R0, 0x1, PT ;  /* 0x000000010000780c */ /* 0x002fe20003f25270 */
[----:B------:R-:W-:-:S02]  /*39e0*/  UISETP.NE.AND.EX UP2, UPT, UR9, URZ, UPT, UP2 ;  /* 0x000000ff0900728c */ /* 0x000fc4000bf45320 */
[----:B------:R-:W-:Y:S02]  /*39f0*/  UPRMT UR13, UR37, 0x654, UR13 ;  /* 0x00000654250d7896 */ /* 0x000fe4000800000d */
[----:B------:R-:W-:Y:S02]  /*3a00*/  UISETP.NE.AND.EX UP3, UPT, UR5, URZ, UPT, UP3 ;  /* 0x000000ff0500728c */ /* 0x000fe4000bf65330 */
[----:B------:R-:W1:Y:S08]  /*3a10*/  LDC.64 R32, c[0x0][0x348] ;  /* 0x0000d200ff207b82 */ /* 0x000e700000000a00 */
[----:B------:R-:W4:Y:S08]  /*3a20*/  LDC.64 R16, c[0x0][0xb10] ;  /* 0x0002c400ff107b82 */ /* 0x000f300000000a00 */
[----:B------:R-:W1:Y:S08]  /*3a30*/  LDC.64 R6, c[0x0][0xb18] ;  /* 0x0002c600ff067b82 */ /* 0x000e700000000a00 */
[----:B------:R-:W1:Y:S08]  /*3a40*/  LDC.64 R4, c[0x0][0xb28] ;  /* 0x0002ca00ff047b82 */ /* 0x000e700000000a00 */
[----:B--23--:R-:W1:Y:S02]  /*3a50*/  LDC R22, c[0x0][0x374] ;  /* 0x0000dd00ff167b82 */ /* 0x00ce640000000800 */
.L_x_76:
[C---:B------:R-:W-:Y:S02]  /*3a60*/  LEA R0, R30.reuse, UR7, 0x3 ;  /* 0x000000071e007c11 */ /* 0x040fe4000f8e18ff */
[----:B------:R-:W-:Y:S02]  /*3a70*/  SHF.L.U32 R3, R29, 0x1f, RZ ;  /* 0x0000001f1d037819 */ /* 0x000fe400000006ff */
[----:B------:R-:W-:Y:S02]  /*3a80*/  LEA R24, R30, UR7, 0x4 ;  /* 0x000000071e187c11 */ /* 0x000fe4000f8e20ff */
[----:B--2---:R-:W2:Y:S02]  /*3a90*/  SYNCS.PHASECHK.TRANS64.TRYWAIT P0, [R0+URZ+0x70], R3 ;  /* 0x00007003000075a7 */ /* 0x004ea400080011ff */
[----:B--2---:R-:W-:Y:S05]  /*3aa0*/  @!P0 BRA `(.L_x_68) ;  /* 0x0000003c00408947 */ /* 0x004fea0003800000 */
.L_x_132:
[----:B------:R-:W-:Y:S01]  /*3ab0*/  ISETP.GE.AND P0, PT, R40, 0x1, PT ;  /* 0x000000012800780c */ /* 0x000fe20003f06270 */
[----:B------:R-:W3:Y:S01]  /*3ac0*/  LDS.128 R24, [R24+0x100] ;  /* 0x0001000018187984 */ /* 0x000ee20000000c00 */
[----:B--2---:R-:W-:Y:S01]  /*3ad0*/  VIADD R0, R0, 0x80 ;  /* 0x0000008000007836 */ /* 0x004fe20000000000 */
[----:B------:R-:W-:Y:S01]  /*3ae0*/  @!PT LDS RZ, [RZ] ;  /* 0x00000000fffff984 */ /* 0x000fe20000000800 */
[----:B------:R-:W-:Y:S01]  /*3af0*/  @!PT LDS RZ, [RZ] ;  /* 0x00000000fffff984 */ /* 0x000fe20000000800 */
[----:B------:R-:W-:Y:S01]  /*3b00*/  @!PT LDS RZ, [RZ] ;  /* 0x00000000fffff984 */ /* 0x000fe20000000800 */
[----:B------:R-:W-:Y:S01]  /*3b10*/  @!PT LDS RZ, [RZ] ;  /* 0x00000000fffff984 */ /* 0x000fe20000000800 */
[----:B------:R2:W-:Y:S06]  /*3b20*/  MEMBAR.ALL.CTA ;  /* 0x0000000000007992 */ /* 0x0005ec0000008000 */
[----:B--2---:R-:W2:Y:S01]  /*3b30*/  FENCE.VIEW.ASYNC.S ;  /* 0x00000000000073c6 */ /* 0x004ea20000000000 */
[----:B------:R-:W-:Y:S04]  /*3b40*/  PRMT R0, RZ, 0x654, R0 ;  /* 0x00000654ff007816 */ /* 0x000fe80000000000 */
[----:B--2---:R2:W-:Y:S01]  /*3b50*/  SYNCS.ARRIVE.TRANS64.RED.A1T0 RZ, [R0+URZ], RZ ;  /* 0x000000ff00ff79a7 */ /* 0x0045e200081004ff */
[----:B---3--:R-:W-:Y:S11]  /*3b60*/  LOP3.LUT P3, RZ, R26, 0x1, RZ, 0xc0, !PT ;  /* 0x000000011aff7812 */ /* 0x008ff6000786c0ff */
[----:B------:R-:W-:Y:S02]  /*3b70*/  @!UPT UIADD3 URZ, UPT, UPT, URZ, URZ, URZ ;  /* 0x000000fffffff290 */ /* 0x000fe4000fffe0ff */
[----:B------:R-:W-:Y:S02]  /*3b80*/  @P3 MOV R13, R24 ;  /* 0x00000018000d3202 */ /* 0x000fe40000000f00 */
[----:B------:R-:W-:Y:S01]  /*3b90*/  @P3 LOP3.LUT R8, R25, 0xffff, RZ, 0xc0, !PT ;  /* 0x0000ffff19083812 */ /* 0x000fe200078ec0ff */
[----:B--2---:R-:W-:Y:S06]  /*3ba0*/  @!P0 BRA `(.L_x_69) ;  /* 0x0000000000a48947 */ /* 0x004fec0003800000 */
[----:B-1----:R-:W-:Y:S01]  /*3bb0*/  IMAD.HI.U32 R35, R22, R7, RZ ;  /* 0x0000000716237227 */ /* 0x002fe200078e00ff */
[----:B------:R-:W-:Y:S02]  /*3bc0*/  ISETP.NE.AND P0, PT, R6, 0x1, PT ;  /* 0x000000010600780c */ /* 0x000fe40003f05270 */
[----:B------:R-:W-:Y:S01]  /*3bd0*/  ISETP.NE.AND P2, PT, R40, 0x1, PT ;  /* 0x000000012800780c */ /* 0x000fe20003f45270 */
[----:B----4-:R-:W-:Y:S01]  /*3be0*/  IMAD.HI.U32 R34, R19, R16, RZ ;  /* 0x0000001013227227 */ /* 0x010fe200078e00ff */
[----:B------:R-:W-:Y:S02]  /*3bf0*/  SHF.R.U32.HI R35, RZ, R18, R35 ;  /* 0x00000012ff237219 */ /* 0x000fe40000011623 */
[----:B------:R-:W-:Y:S01]  /*3c00*/  ISETP.NE.AND P4, PT, R2, 0x1, PT ;  /* 0x000000010200780c */ /* 0x000fe20003f85270 */
[----:B------:R-:W-:Y:S01]  /*3c10*/  IMAD.HI.U32 R36, R13, R16, RZ ;  /* 0x000000100d247227 */ /* 0x000fe200078e00ff */
[----:B------:R-:W-:Y:S02]  /*3c20*/  SHF.R.U32.HI R34, RZ, R17, R34 ;  /* 0x00000011ff227219 */ /* 0x000fe40000011622 */
[----:B------:R-:W-:Y:S01]  /*3c30*/  SEL R3, R22, R35, !P0 ;  /* 0x0000002316037207 */ /* 0x000fe20004000000 */
[C---:B------:R-:W-:Y:S01]  /*3c40*/  IMAD.HI.U32 R35, R8.reuse, R7, RZ ;  /* 0x0000000708237227 */ /* 0x040fe200078e00ff */
[----:B------:R-:W-:Y:S02]  /*3c50*/  SEL R11, R19, R34, !P4 ;  /* 0x00000022130b7207 */ /* 0x000fe40006000000 */
[----:B------:R-:W-:Y:S01]  /*3c60*/  SHF.R.U32.HI R36, RZ, R17, R36 ;  /* 0x00000011ff247219 */ /* 0x000fe20000011624 */
[----:B------:R-:W-:Y:S01]  /*3c70*/  IMAD.HI.U32 R38, R3, R4, RZ ;  /* 0x0000000403267227 */ /* 0x000fe200078e00ff */
[----:B------:R-:W-:Y:S03]  /*3c80*/  SHF.R.U32.HI R35, RZ, R18, R35 ;  /* 0x00000012ff237219 */ /* 0x000fe60000011623 */
[----:B------:R-:W-:Y:S01]  /*3c90*/  IMAD.HI.U32 R34, R11, R4, RZ ;  /* 0x000000040b227227 */ /* 0x000fe200078e00ff */
[----:B------:R-:W-:Y:S02]  /*3ca0*/  @P2 SHF.R.U32.HI R3, RZ, R5, R38 ;  /* 0x00000005ff032219 */ /* 0x000fe40000011626 */
[----:B------:R-:W-:Y:S02]  /*3cb0*/  SEL R9, R8, R35, !P0 ;  /* 0x0000002308097207 */ /* 0x000fe40004000000 */
[----:B------:R-:W-:Y:S01]  /*3cc0*/  @P2 SHF.R.U32.HI R11, RZ, R5, R34 ;  /* 0x00000005ff0b2219 */ /* 0x000fe20000011622 */
[C---:B------:R-:W-:Y:S01]  /*3cd0*/  IMAD R10, R40.reuse, R3, RZ ;  /* 0x00000003280a7224 */ /* 0x040fe200078e02ff */
[----:B------:R-:W-:Y:S01]  /*3ce0*/  SEL R3, R13, R36, !P4 ;  /* 0x000000240d037207 */ /* 0x000fe20006000000 */
[C---:B------:R-:W-:Y:S03]  /*3cf0*/  IMAD.HI.U32 R14, R9.reuse, R4, RZ ;  /* 0x00000004090e7227 */ /* 0x040fe600078e00ff */
[----:B------:R-:W-:Y:S01]  /*3d00*/  ISETP.GE.AND P0, PT, R9, R10, PT ;  /* 0x0000000a0900720c */ /* 0x000fe20003f06270 */
[C---:B------:R-:W-:Y:S01]  /*3d10*/  IMAD R12, R40.reuse, R11, RZ ;  /* 0x0000000b280c7224 */ /* 0x040fe200078e02ff */
[-C--:B------:R-:W-:Y:S04]  /*3d20*/  SHF.R.U32.HI R14, RZ, R5.reuse, R14 ;  /* 0x00000005ff0e7219 */ /* 0x080fe8000001160e */
[----:B------:R-:W-:Y:S02]  /*3d30*/  ISETP.GE.OR P0, PT, R3, R12, P0 ;  /* 0x0000000c0300720c */ /* 0x000fe40000706670 */
[----:B------:R-:W-:Y:S05]  /*3d40*/  SEL R15, R9, R14, !P2 ;  /* 0x0000000e090f7207 */ /* 0x000fea0005000000 */
[----:B------:R-:W-:Y:S04]  /*3d50*/  IMAD.MOV R14, RZ, RZ, -R15 ;  /* 0x000000ffff0e7224 */ /* 0x000fe800078e0a0f */
[----:B------:R-:W-:Y:S02]  /*3d60*/  IMAD R14, R40, R14, R9 ;  /* 0x0000000e280e7224 */ /* 0x000fe400078e0209 */
[C---:B------:R-:W-:Y:S05]  /*3d70*/  @!P0 IMAD.HI.U32 R10, R3.reuse, R4, RZ ;  /* 0x00000004030a8227 */ /* 0x040fea00078e00ff */
[----:B------:R-:W-:Y:S04]  /*3d80*/  @!P0 SHF.R.U32.HI R10, RZ, R5, R10 ;  /* 0x00000005ff0a8219 */ /* 0x000fe8000001160a */
[----:B------:R-:W-:Y:S01]  /*3d90*/  @!P0 SEL R0, R3, R10, !P2 ;  /* 0x0000000a03008207 */ /* 0x000fe20005000000 */
[----:B------:R-:W-:Y:S03]  /*3da0*/  IMAD.MOV R10, RZ, RZ, -R3 ;  /* 0x000000ffff0a7224 */ /* 0x000fe600078e0a03 */
[----:B------:R-:W-:Y:S01]  /*3db0*/  @!P0 IADD3 R15, PT, PT, R15, -R0, RZ ;  /* 0x800000000f0f8210 */ /* 0x000fe20007ffe0ff */
[----:B------:R-:W-:Y:S01]  /*3dc0*/  @!P0 IMAD R0, R11, R14, R0 ;  /* 0x0000000e0b008224 */ /* 0x000fe200078e0200 */
[----:B------:R-:W-:Y:S01]  /*3dd0*/  IADD3 R11, PT, PT, -R9, RZ, RZ ;  /* 0x000000ff090b7210 */ /* 0x000fe20007ffe1ff */
[----:B------:R-:W-:Y:S02]  /*3de0*/  IMAD R13, R2, R10, R13 ;  /* 0x0000000a020d7224 */ /* 0x000fe400078e020d */
[----:B------:R-:W-:Y:S02]  /*3df0*/  @!P0 IMAD R9, R15, R40, R3 ;  /* 0x000000280f098224 */ /* 0x000fe400078e0203 */
[----:B------:R-:W-:Y:S02]  /*3e00*/  @!P0 IMAD.MOV.U32 R3, RZ, RZ, R0 ;  /* 0x000000ffff038224 */ /* 0x000fe400078e0000 */
[----:B------:R-:W-:Y:S02]  /*3e10*/  IMAD R8, R6, R11, R8 ;  /* 0x0000000b06087224 */ /* 0x000fe400078e0208 */
[----:B------:R-:W-:Y:S02]  /*3e20*/  IMAD R13, R3, R2, R13 ;  /* 0x00000002030d7224 */ /* 0x000fe400078e020d */
[----:B------:R-:W-:Y:S02]  /*3e30*/  IMAD R8, R9, R6, R8 ;  /* 0x0000000609087224 */ /* 0x000fe400078e0208 */
.L_x_69:
[----:B------:R-:W-:Y:S05]  /*3e40*/  BRA.U UP1, `(.L_x_70) ;  /* 0x0000000101107547 */ /* 0x000fea000b800000 */
[----:B------:R-:W-:Y:S04]  /*3e50*/  MOV R0, UR6 ;  /* 0x0000000600007c02 */ /* 0x000fe80008000f00 */
[----:B------:R-:W-:Y:S04]  /*3e60*/  SHF.L.U32 R3, R0, 0x1f, RZ ;  /* 0x0000001f00037819 */ /* 0x000fe800000006ff */
[----:B------:R-:W2:Y:S02]  /*3e70*/  SYNCS.PHASECHK.TRANS64.TRYWAIT P0, [UR7+0x68], R3 ;  /* 0x00006803ff0075a7 */ /* 0x000ea40008001107 */
[----:B--2---:R-:W-:Y:S05]  /*3e80*/  @!P0 BRA `(.L_x_71) ;  /* 0x00000038005c8947 */ /* 0x004fea0003800000 */
.L_x_70:
[----:B------:R-:W-:Y:S02]  /*3e90*/  R2UR UR19, R21 ;  /* 0x00000000151372ca */ /* 0x000fe400000e0000 */
[----:B------:R-:W-:Y:S02]  /*3ea0*/  R2UR UR18, R20 ;  /* 0x00000000141272ca */ /* 0x000fe400000e0000 */
[----:B------:R-:W-:Y:S02]  /*3eb0*/  ISETP.NE.U32.AND P2, PT, RZ, UR4, PT ;  /* 0x00000004ff007c0c */ /* 0x000fe4000bf45070 */
[----:B------:R-:W-:Y:S02]  /*3ec0*/  SHF.L.U32 R12, R31, 0x1f, RZ ;  /* 0x0000001f1f0c7819 */ /* 0x000fe400000006ff */
[----:B------:R-:W-:Y:S05]  /*3ed0*/  ISETP.NE.AND.EX P2, PT, RZ, UR5, PT, P2 ;  /* 0x00000005ff007c0c */ /* 0x000fea000bf45320 */
[----:B------:R-:W-:Y:S02]  /*3ee0*/  USHF.L.U32 UR19, UR19, 0x6, URZ ;  /* 0x0000000613137899 */ /* 0x000fe400080006ff */
[----:B------:R-:W-:Y:S01]  /*3ef0*/  USHF.L.U32 UR18, UR18, 0x7, URZ ;  /* 0x0000000712127899 */ /* 0x000fe200080006ff */
[----:B------:R-:W-:Y:S11]  /*3f00*/  BRA.U !UP3, `(.L_x_72) ;  /* 0x000000010b347547 */ /* 0x000ff6000b800000 */
[----:B------:R-:W-:Y:S01]  /*3f10*/  UPLOP3.LUT UP0, UPT, UPT, UPT, UP2, 0x80, 0x8 ;  /* 0x000000000008789c */ /* 0x000fe20003f0f020 */
[----:B--2---:R-:W-:Y:S02]  /*3f20*/  HFMA2 R0, -RZ, RZ, 0, 5.9604644775390625e-08 ;  /* 0x00000001ff007431 */ /* 0x004fe400000001ff */
[----:B------:R-:W-:Y:S03]  /*3f30*/  IMAD.MOV.U32 R91, RZ, RZ, 0x1 ;  /* 0x00000001ff5b7424 */ /* 0x000fe600078e00ff */
[----:B------:R-:W-:Y:S05]  /*3f40*/  PLOP3.LUT P0, PT, PT, PT, UP0, 0x80, 0x8 ;  /* 0x000000000008781c */ /* 0x000fea0003f0f008 */
[----:B------:R-:W2:Y:S01]  /*3f50*/  @UP0 LDCU.64 UR10, c[0x0][0x888] ;  /* 0x00011100ff0a07ac */ /* 0x000ea20008000a00 */
[----:B------:R-:W-:Y:S07]  /*3f60*/  @UP0 UIMAD UR8, UR36, UR4, URZ ;  /* 0x00000004240802a4 */ /* 0x000fee000f8e02ff */
[----:B------:R-:W-:Y:S01]  /*3f70*/  @!P0 PRMT R91, R0, 0x7610, R91 ;  /* 0x00007610005b8816 */ /* 0x000fe2000000005b */
[----:B--2---:R-:W-:Y:S03]  /*3f80*/  @UP0 UIMAD.WIDE UR10, UR8, 0x4, UR10 ;  /* 0x00000004080a08a5 */ /* 0x004fe6000f8e020a */
[----:B------:R-:W2:Y:S03]  /*3f90*/  @!UP0 LDCU UR8, c[0x0][0x880] ;  /* 0x00011000ff0887ac */ /* 0x000ea60008000800 */
[----:B------:R-:W-:Y:S01]  /*3fa0*/  IMAD.U32 R10, RZ, RZ, UR10 ;  /* 0x0000000aff0a7e24 */ /* 0x000fe2000f8e00ff */
[----:B------:R-:W-:Y:S05]  /*3fb0*/  MOV R11, UR11 ;  /* 0x0000000b000b7c02 */ /* 0x000fea0008000f00 */
[----:B-----5:R3:W5:Y:S02]  /*3fc0*/  @P0 LDG.E R50, desc[UR46][R10.64] ;  /* 0x0000002e0a320981 */ /* 0x020764000c1e1900 */
[----:B--23--:R-:W-:Y:S07]  /*3fd0*/  @!P0 IMAD.U32 R50, RZ, RZ, UR8 ;  /* 0x00000008ff328e24 */ /* 0x00cfee000f8e00ff */
.L_x_72:
[----:B-----5:R-:W-:Y:S01]  /*3fe0*/  @!P2 ISETP.EQ.AND P0, PT, R50, RZ, PT ;  /* 0x000000ff3200a20c */ /* 0x020fe20003f02270 */
[----:B------:R-:W-:Y:S01]  /*3ff0*/  @!UPT UIADD3 URZ, UPT, UPT, URZ, URZ, URZ ;  /* 0x000000fffffff290 */ /* 0x000fe2000fffe0ff */
[----:B------:R-:W-:Y:S11]  /*4000*/  @!P2 BRA `(.L_x_73) ;  /* 0x000000000014a947 */ /* 0x000ff60003800000 */
[----:B------:R-:W-:Y:S02]  /*4010*/  LOP3.LUT P2, RZ, R91, 0xff, RZ, 0xc0, !PT ;  /* 0x000000ff5bff7812 */ /* 0x000fe4000784c0ff */
[----:B------:R-:W-:Y:S04]  /*4020*/  PLOP3.LUT P0, PT, PT, PT, UP0, 0x80, 0x8 ;  /* 0x000000000008781c */ /* 0x000fe80003f0f008 */
[----:B------:R-:W-:Y:S07]  /*4030*/  PLOP3.LUT P0, PT, P0, PT, PT, 0x8, 0x80 ;  /* 0x000000000080781c */ /* 0x000fee000070e170 */
[----:B------:R-:W-:Y:S11]  /*4040*/  @P2 ISETP.EQ.AND P0, PT, R50, RZ, PT ;  /* 0x000000ff3200220c */ /* 0x000ff60003f02270 */
[----:B------:R-:W-:Y:S02]  /*4050*/  @!UPT UIADD3 URZ, UPT, UPT, URZ, URZ, URZ ;  /* 0x000000fffffff290 */ /* 0x000fe4000fffe0ff */
.L_x_73:
[----:B------:R-:W3:Y:S01]  /*4060*/  SYNCS.PHASECHK.TRANS64.TRYWAIT P2, [UR7+0x50], R12 ;  /* 0x0000500cff0075a7 */ /* 0x000ee20008041107 */
[----:B------:R-:W-:Y:S04]  /*4070*/  ELECT P4, URZ, PT ;  /* 0x0000000000ff782f */ /* 0x000fe80003880000 */
[----:B------:R-:W-:Y:S11]  /*4080*/  PLOP3.LUT P4, PT, P0, P4, PT, 0xf2, 0x2f ;  /* 0x00000000002f781c */ /* 0x000ff60000789e72 */
[----:B------:R-:W-:Y:S02]  /*4090*/  @!UPT UIADD3 URZ, UPT, UPT, URZ, URZ, URZ ;  /* 0x000000fffffff290 */ /* 0x000fe4000fffe0ff */
[----:B-1----:R-:W-:Y:S05]  /*40a0*/  @!P4 IADD3 R21, P0, PT, R32, 0x580, RZ ;  /* 0x000005802015c810 */ /* 0x002fea0007f1e0ff */
[----:B------:R-:W-:Y:S01]  /*40b0*/  @!P4 IMAD.X R20, RZ, RZ, R33, P0 ;  /* 0x000000ffff14c224 */ /* 0x000fe200000e0621 */
[----:B---3--:R-:W-:Y:S07]  /*40c0*/  @!P2 BRA `(.L_x_74) ;  /* 0x0000003400e4a947 */ /* 0x008fee0003800000 */
.L_x_135:
[----:B------:R-:W3:Y:S01]  /*40d0*/  LDC.64 R14, c[0x0][0xb10] ;  /* 0x0002c400ff0e7b82 */ /* 0x000ee20000000a00 */
[----:B------:R-:W-:Y:S01]  /*40e0*/  @!P4 R2UR UR8, R20 ;  /* 0x000000001408c2ca */ /* 0x000fe200000e0000 */
[----:B------:R-:W-:Y:S01]  /*40f0*/  VOTEU.ALL UP1, P4 ;  /* 0x0000000000ff7886 */ /* 0x000fe20002020000 */
[----:B------:R-:W-:Y:S01]  /*4100*/  @!P4 R2UR UR9, R21 ;  /* 0x000000001509c2ca */ /* 0x000fe200000e0000 */
[----:B------:R-:W-:Y:S01]  /*4110*/  UMOV UR10, 0x0 ;  /* 0x00000000000a7882 */ /* 0x000fe20000000000 */
[----:B------:R-:W-:Y:S03]  /*4120*/  UMOV UR11, 0x10000000 ;  /* 0x10000000000b7882 */ /* 0x000fe60000000000 */
[----:B------:R-:W5:Y:S01]  /*4130*/  LDC.64 R10, c[0x0][0xb18] ;  /* 0x0002c600ff0a7b82 */ /* 0x000f620000000a00 */
[----:B------:R-:W-:Y:S01]  /*4140*/  @!UP1 UIADD3 UR16, UPT, UPT, UR7, 0x200, URZ ;  /* 0x0000020007109890 */ /* 0x000fe2000fffe0ff */
[----:B------:R-:W-:Y:S01]  /*4150*/  @P3 SHF.R.U32.HI R28, RZ, 0x10, R25 ;  /* 0x00000010ff1c3819 */ /* 0x000fe20000011619 */
[----:B------:R-:W-:Y:S01]  /*4160*/  VOTEU.ALL UP1, P4 ;  /* 0x0000000000ff7886 */ /* 0x000fe20002020000 */
[----:B------:R-:W-:Y:S01]  /*4170*/  UMOV UR20, UR36 ;  /* 0x0000002400147c82 */ /* 0x000fe20008000000 */
[----:B------:R-:W-:Y:S03]  /*4180*/  VIADD R30, R30, 0x1 ;  /* 0x000000011e1e7836 */ /* 0x000fe60000000000 */
[----:B--2---:R-:W2:Y:S01]  /*4190*/  @!P1 LDC R0, c[0x0][0xb20] ;  /* 0x0002c800ff009b82 */ /* 0x004ea20000000800 */
[----:B------:R-:W-:Y:S01]  /*41a0*/  IMAD.U32 R21, RZ, RZ, UR8 ;  /* 0x00000008ff157e24 */ /* 0x000fe2000f8e00ff */
[----:B------:R-:W-:Y:S06]  /*41b0*/  UPRMT UR8, UR37, 0x654, UR17 ;  /* 0x0000065425087896 */ /* 0x000fec0008000011 */
[----:B-1----:R-:W1:Y:S01]  /*41c0*/  @!P1 LDC R3, c[0x0][0xb0c] ;  /* 0x0002c300ff039b82 */ /* 0x002e620000000800 */
[----:B------:R-:W-:Y:S01]  /*41d0*/  IMAD.U32 R20, RZ, RZ, UR9 ;  /* 0x00000009ff147e24 */ /* 0x000fe2000f8e00ff */
[----:B------:R-:W-:Y:S04]  /*41e0*/  @!P4 R2UR UR15, R21 ;  /* 0x00000000150fc2ca */ /* 0x000fe800000e0000 */
[----:B------:R-:W-:Y:S01]  /*41f0*/  @!P4 R2UR UR14, R20 ;  /* 0x00000000140ec2ca */ /* 0x000fe200000e0000 */
[----:B------:R-:W-:Y:S11]  /*4200*/  @!P4 IMAD.MOV.U32 R20, RZ, RZ, 0x1000 ;  /* 0x00001000ff14c424 */ /* 0x000ff600078e00ff */
[----:B------:R-:W-:Y:S01]  /*4210*/  @!UPT UIADD3 URZ, UPT, UPT, URZ, URZ, URZ ;  /* 0x000000fffffff290 */ /* 0x000fe2000fffe0ff */
[----:B------:R1:W-:Y:S01]  /*4220*/  @!UP1 UTMALDG.3D [UR16], [UR14], desc[UR10] ;  /* 0x00000a100e0095b4 */ /* 0x0003e20008011000 */
[----:B------:R1:W-:Y:S02]  /*4230*/  @!P4 SYNCS.ARRIVE.TRANS64.RED.A0TR RZ, [UR7+0x40], R20 ;  /* 0x00004014ffffc9a7 */ /* 0x0003e40008300407 */
[----:B-1----:R-:W-:Y:S01]  /*4240*/  @!P1 ISETP.NE.AND P2, PT, R3, 0x1, PT ;  /* 0x000000010300980c */ /* 0x002fe20003f45270 */
[C---:B---3--:R-:W-:Y:S01]  /*4250*/  @!P1 IMAD.HI.U32 R14, R13.reuse, R14, RZ ;  /* 0x0000000e0d0e9227 */ /* 0x048fe200078e00ff */
[----:B-----5:R-:W-:Y:S03]  /*4260*/  @!P1 ISETP.NE.AND P0, PT, R10, 0x1, PT ;  /* 0x000000010a00980c */ /* 0x020fe60003f05270 */
[C---:B------:R-:W-:Y:S01]  /*4270*/  @!P1 IMAD.HI.U32 R11, R8.reuse, R11, RZ ;  /* 0x0000000b080b9227 */ /* 0x040fe200078e00ff */
[----:B------:R-:W-:Y:S04]  /*4280*/  @!P1 SHF.R.U32.HI R14, RZ, R15, R14 ;  /* 0x0000000fff0e9219 */ /* 0x000fe8000001160e */
[----:B--2---:R-:W-:Y:S01]  /*4290*/  @!P1 SHF.R.U32.HI R9, RZ, R0, R11 ;  /* 0x00000000ff099219 */ /* 0x004fe2000001160b */
[----:B------:R-:W-:Y:S01]  /*42a0*/  SYNCS.ARRIVE.TRANS64.RED.A1T0 RZ, [UR8], RZ ;  /* 0x000000ffffff79a7 */ /* 0x000fe20008100408 */
[----:B------:R-:W-:Y:S02]  /*42b0*/  @!P1 SEL R14, R13, R14, !P2 ;  /* 0x0000000e0d0e9207 */ /* 0x000fe40005000000 */
[----:B------:R-:W-:Y:S01]  /*42c0*/  @!P1 SEL R9, R8, R9, !P0 ;  /* 0x0000000908099207 */ /* 0x000fe20004000000 */
[----:B------:R-:W1:Y:S04]  /*42d0*/  SYNCS.PHASECHK.TRANS64.TRYWAIT P5, [UR7+0x58], R12 ;  /* 0x0000580cff0075a7 */ /* 0x000e6800080a1107 */
[----:B------:R-:W-:Y:S02]  /*42e0*/  @!P1 IMAD.IADD R0, R9, 0x1, -R14 ;  /* 0x0000000109009824 */ /* 0x000fe400078e0a0e */
[----:B------:R-:W-:Y:S02]  /*42f0*/  @!P1 IMAD.IADD R9, R14, 0x1, -R9 ;  /* 0x000000010e099824 */ /* 0x000fe400078e0a09 */
[----:B------:R-:W-:Y:S02]  /*4300*/  @!P1 IMAD R13, R0, R3, R13 ;  /* 0x00000003000d9224 */ /* 0x000fe400078e020d */
[----:B------:R-:W-:Y:S01]  /*4310*/  @!P1 IMAD R8, R9, R10, R8 ;  /* 0x0000000a09089224 */ /* 0x000fe200078e0208 */
[----:B-1----:R-:W-:Y:S06]  /*4320*/  @!P5 BRA `(.L_x_75) ;  /* 0x000000340064d947 */ /* 0x002fec0003800000 */
.L_x_137:
[----:B-1----:R-:W-:Y:S01]  /*4330*/  @!P4 IADD3 R3, P0, PT, R32, 0x580, RZ ;  /* 0x000005802003c810 */ /* 0x002fe20007f1e0ff */
[----:B------:R-:W-:Y:S01]  /*4340*/  VOTEU.ALL UP1, P4 ;  /* 0x0000000000ff7886 */ /* 0x000fe20002020000 */
[----:B------:R-:W-:Y:S01]  /*4350*/  UMOV UR20, 0x0 ;  /* 0x0000000000147882 */ /* 0x000fe20000000000 */
[----:B------:R-:W-:Y:S01]  /*4360*/  UMOV UR21, 0x10000000 ;  /* 0x1000000000157882 */ /* 0x000fe20000000000 */
[----:B------:R-:W-:Y:S01]  /*4370*/  @!P4 R2UR UR9, R3 ;  /* 0x000000000309c2ca */ /* 0x000fe200000e0000 */
[----:B------:R-:W-:Y:S01]  /*4380*/  @!P4 IMAD.X R0, RZ, RZ, R33, P0 ;  /* 0x000000ffff00c224 */ /* 0x000fe200000e0621 */
[----:B------:R-:W-:Y:S01]  /*4390*/  @!UP1 UIADD3 UR10, UPT, UPT, UR18, 0x40, URZ ;  /* 0x00000040120a9890 */ /* 0x000fe2000fffe0ff */
[----:B------:R-:W-:Y:S01]  /*43a0*/  ISETP.NE.AND P0, PT, R30, 0x2, PT ;  /* 0x000000021e00780c */ /* 0x000fe20003f05270 */
[----:B------:R-:W-:Y:S01]  /*43b0*/  UMOV UR11, UR19 ;  /* 0x00000013000b7c82 */ /* 0x000fe20008000000 */
[----:B------:R-:W-:Y:S01]  /*43c0*/  UMOV UR12, UR36 ;  /* 0x00000024000c7c82 */ /* 0x000fe20008000000 */
[----:B------:R-:W-:Y:S01]  /*43d0*/  @!P4 R2UR UR8, R0 ;  /* 0x000000000008c2ca */ /* 0x000fe200000e0000 */
[----:B------:R-:W-:Y:S01]  /*43e0*/  IMAD.IADD R20, R8, 0x1, R83 ;  /* 0x0000000108147824 */ /* 0x000fe200078e0253 */
[----:B------:R-:W-:Y:S01]  /*43f0*/  @P3 R2UR UR36, R28 ;  /* 0x000000001c2432ca */ /* 0x000fe200000e0000 */
[----:B------:R-:W-:Y:S01]  /*4400*/  IMAD.IADD R21, R13, 0x1, R90 ;  /* 0x000000010d157824 */ /* 0x000fe200078e025a */
[----:B------:R-:W-:Y:S02]  /*4410*/  SEL R0, RZ, 0x1, P0 ;  /* 0x00000001ff007807 */ /* 0x000fe40000000000 */
[----:B------:R-:W-:Y:S01]  /*4420*/  LOP3.LUT R31, R31, 0x1, RZ, 0x3c, !PT ;  /* 0x000000011f1f7812 */ /* 0x000fe200078e3cff */
[----:B------:R-:W-:Y:S01]  /*4430*/  IMAD.U32 R10, RZ, RZ, UR9 ;  /* 0x00000009ff0a7e24 */ /* 0x000fe2000f8e00ff */
[----:B------:R-:W-:Y:S01]  /*4440*/  @!UP1 UIADD3 UR9, UPT, UPT, UR7, 0x48, URZ ;  /* 0x0000004807099890 */ /* 0x000fe2000fffe0ff */
[----:B------:R-:W-:Y:S02]  /*4450*/  LOP3.LUT R29, R29, R0, RZ, 0x3c, !PT ;  /* 0x000000001d1d7212 */ /* 0x000fe400078e3cff */
[----:B------:R-:W-:Y:S02]  /*4460*/  SEL R30, R30, RZ, P0 ;  /* 0x000000ff1e1e7207 */ /* 0x000fe40000000000 */
[----:B------:R-:W-:Y:S01]  /*4470*/  IMAD.U32 R11, RZ, RZ, UR8 ;  /* 0x00000008ff0b7e24 */ /* 0x000fe2000f8e00ff */
[----:B------:R-:W-:Y:S01]  /*4480*/  @!P4 R2UR UR14, R10 ;  /* 0x000000000a0ec2ca */ /* 0x000fe200000e0000 */
[----:B------:R-:W-:Y:S01]  /*4490*/  @!UP1 UIADD3 UR8, UPT, UPT, UR7, 0x1200, URZ ;  /* 0x0000120007089890 */ /* 0x000fe2000fffe0ff */
[----:B------:R-:W-:Y:S02]  /*44a0*/  VOTEU.ALL UP1, P4 ;  /* 0x0000000000ff7886 */ /* 0x000fe40002020000 */
[----:B------:R-:W-:Y:S11]  /*44b0*/  @!P4 R2UR UR15, R11 ;  /* 0x000000000b0fc2ca */ /* 0x000ff600000e0000 */
[----:B------:R-:W-:Y:S02]  /*44c0*/  @!UPT UIADD3 URZ, UPT, UPT, URZ, URZ, URZ ;  /* 0x000000fffffff290 */ /* 0x000fe4000fffe0ff */
[----:B------:R2:W-:Y:S01]  /*44d0*/  @!UP1 UTMALDG.3D [UR8], [UR14], desc[UR20] ;  /* 0x000014080e0095b4 */ /* 0x0005e20008011000 */
[----:B------:R2:W-:Y:S01]  /*44e0*/  @!P4 SYNCS.ARRIVE.TRANS64.RED.A0TR RZ, [UR7+0x48], R23 ;  /* 0x00004817ffffc9a7 */ /* 0x0005e20008300407 */
[----:B------:R-:W-:Y:S01]  /*44f0*/  UPLOP3.LUT UP1, UPT, UPT, UPT, UPT, 0x80, 0x8 ;  /* 0x000000000008789c */ /* 0x000fe20003f2f070 */
[----:B------:R-:W-:Y:S01]  /*4500*/  SYNCS.ARRIVE.TRANS64.RED.A1T0 RZ, [UR13], RZ ;  /* 0x000000ffffff79a7 */ /* 0x000fe2000810040d */
[----:B------:R-:W-:Y:S09]  /*4510*/  @P3 BRA `(.L_x_76) ;  /* 0xfffffff400503947 */ /* 0x000ff2000383ffff */
[----:B------:R-:W-:-:S04]  /*4520*/  SHF.L.U32 R3, R31, 0x1f, RZ ;  /* 0x0000001f1f037819 */ /* 0x000fc800000006ff */
[----:B------:R-:W1:Y:S02]  /*4530*/  SYNCS.PHASECHK.TRANS64.TRYWAIT P0, [UR7+0x50], R3 ;  /* 0x00005003ff0075a7 */ /* 0x000e640008001107 */
[----:B-1----:R-:W-:Y:S05]  /*4540*/  @!P0 BRA `(.L_x_77) ;  /* 0x0000003000f48947 */ /* 0x002fea0003800000 */
.L_x_139:
[----:B-1----:R-:W-:-:S07]  /*4550*/  MOV R0, UR7 ;  /* 0x0000000700007c02 */ /* 0x002fce0008000f00 */
.L_x_78:
[----:B-1----:R-:W-:-:S04]  /*4560*/  SHF.L.U32 R3, R31, 0x1f, RZ ;  /* 0x0000001f1f037819 */ /* 0x002fc800000006ff */
[----:B------:R1:W3:Y:S03]  /*4570*/  SYNCS.PHASECHK.TRANS64.TRYWAIT P0, [R0+URZ+0x58], R3 ;  /* 0x00005803000075a7 */ /* 0x0002e600080011ff */
[----:B---3--:R-:W-:Y:S05]  /*4580*/  @!P0 NANOSLEEP.SYNCS 0x989680 ;  /* 0x009896800000895d */ /* 0x008fea0003900000 */
[----:B------:R-:W3:Y:S02]  /*4590*/  @!P0 SYNCS.PHASECHK.TRANS64 P0, [R0+URZ+0x58], R3 ;  /* 0x00005803000085a7 */ /* 0x000ee400080010ff */
[----:B--23--:R-:W-:Y:S05]  /*45a0*/  @P0 EXIT ;  /* 0x000000000000094d */ /* 0x00cfea0003800000 */
[----:B------:R-:W-:Y:S05]  /*45b0*/  BRA `(.L_x_78) ;  /* 0xfffffffc00e87947 */ /* 0x000fea000383ffff */
.L_x_67:
[----:B------:R-:W-:-:S06]  /*45c0*/  UISETP.GE.AND UP1, UPT, UR8, 0x4, UPT ;  /* 0x000000040800788c */ /* 0x000fcc000bf26270 */
[----:B------:R-:W-:-:S13]  /*45d0*/  PLOP3.LUT P0, PT, PT, PT, UP1, 0x80, 0x8 ;  /* 0x000000000008781c */ /* 0x000fda0003f0f018 */
[----:B------:R-:W-:Y:S05]  /*45e0*/  @!P0 EXIT ;  /* 0x000000000000894d */ /* 0x000fea0003800000 */
[----:B------:R-:W-:Y:S01]  /*45f0*/  BAR.SYNC.DEFER_BLOCKING 0x6, 0xa0 ;  /* 0x0182800000007b1d */ /* 0x000fe20000010000 */
[C---:B------:R-:W-:Y:S01]  /*4600*/  IMAD.SHL.U32 R2, R103.reuse, 0x40, RZ ;  /* 0x0000004067027824 */ /* 0x040fe200078e00ff */
[C---:B------:R-:W-:Y:S01]  /*4610*/  LOP3.LUT R105, R103.reuse, 0x60, RZ, 0xc0, !PT ;  /* 0x0000006067697812 */ /* 0x040fe200078ec0ff */
[C---:B------:R-:W-:Y:S02]  /*4620*/  IMAD.SHL.U32 R95, R103.reuse, 0x20, RZ ;  /* 0x00000020675f7824 */ /* 0x040fe400078e00ff */
[----:B------:R-:W-:Y:S02]  /*4630*/  HFMA2 R44, -RZ, RZ, 0, 0 ;  /* 0x00000000ff2c7431 */ /* 0x000fe400000001ff */
[C---:B------:R-:W-:Y:S01]  /*4640*/  IMAD.SHL.U32 R0, R103.reuse, 0x8, RZ ;  /* 0x0000000867007824 */ /* 0x040fe200078e00ff */
[----:B------:R-:W-:Y:S01]  /*4650*/  UMOV UR49, 0x400 ;  /* 0x0000040000317882 */ /* 0x000fe20000000000 */
[----:B------:R-:W1:Y:S01]  /*4660*/  LDC R93, c[0x0][0x370] ;  /* 0x0000dc00ff5d7b82 */ /* 0x000e620000000800 */
[----:B------:R-:W-:Y:S01]  /*4670*/  ULEA UR49, UR37, UR49, 0x18 ;  /* 0x0000003125317291 */ /* 0x000fe2000f8ec0ff */
[----:B------:R-:W-:Y:S01]  /*4680*/  LOP3.LUT R5, R2, 0x180, RZ, 0xc0, !PT ;  /* 0x0000018002057812 */ /* 0x000fe200078ec0ff */
[----:B------:R-:W-:Y:S01]  /*4690*/  IMAD.U32 R46, R103, 0x10000, RZ ;  /* 0x00010000672e7824 */ /* 0x000fe200078e00ff */
[----:B------:R-:W-:Y:S01]  /*46a0*/  LOP3.LUT R95, R95, 0xc00, RZ, 0xc0, !PT ;  /* 0x00000c005f5f7812 */ /* 0x000fe200078ec0ff */
[----:B------:R-:W-:Y:S01]  /*46b0*/  UIADD3 UR4, UPT, UPT, UR49, 0x2200, URZ ;  /* 0x0000220031047890 */ /* 0x000fe2000fffe0ff */
[----:B------:R-:W-:Y:S01]  /*46c0*/  LOP3.LUT R0, R5, 0x30, R0, 0xf8, !PT ;  /* 0x0000003005007812 */ /* 0x000fe200078ef800 */
[----:B------:R-:W-:Y:S01]  /*46d0*/  IMAD.SHL.U32 R5, R103, 0x2, RZ ;  /* 0x0000000267057824 */ /* 0x000fe200078e00ff */
[----:B------:R-:W2:Y:S01]  /*46e0*/  LDC R42, c[0x0][0xb0c] ;  /* 0x0002c300ff2a7b82 */ /* 0x000ea20000000800 */
[----:B------:R-:W-:Y:S01]  /*46f0*/  LOP3.LUT R95, R95, 0x40, R2, 0xf8, !PT ;  /* 0x000000405f5f7812 */ /* 0x000fe200078ef802 */
[----:B------:R-:W-:Y:S01]  /*4700*/  IMAD.MOV.U32 R102, RZ, RZ, RZ ;  /* 0x000000ffff667224 */ /* 0x000fe200078e00ff */
[----:B------:R-:W-:Y:S01]  /*4710*/  LOP3.LUT R46, R46, 0x600000, RZ, 0xc0, !PT ;  /* 0x006000002e2e7812 */ /* 0x000fe200078ec0ff */
[----:B------:R-:W-:Y:S01]  /*4720*/  IMAD.MOV.U32 R107, RZ, RZ, RZ ;  /* 0x000000ffff6b7224 */ /* 0x000fe200078e00ff */
[----:B------:R-:W-:-:S02]  /*4730*/  LOP3.LUT R0, R0, 0x20, R5, 0x78, !PT ;  /* 0x0000002000007812 */ /* 0x000fc400078e7805 */
[----:B------:R-:W-:Y:S02]  /*4740*/  CS2R R100, SRZ ;  /* 0x0000000000647805 */ /* 0x000fe4000001ff00 */
[----:B------:R-:W-:Y:S01]  /*4750*/  LOP3.LUT R95, R95, 0x200, R2, 0xf8, !PT ;  /* 0x000002005f5f7812 */ /* 0x000fe200078ef802 */
[----:B------:R-:W4:Y:S01]  /*4760*/  LDC R92, c[0x0][0xb20] ;  /* 0x0002c800ff5c7b82 */ /* 0x000f220000000800 */
[----:B------:R-:W3:Y:S01]  /*4770*/  LDS R3, [UR49+0x120] ;  /* 0x00012031ff037984 */ /* 0x000ee20008000800 */
[----:B------:R-:W-:Y:S01]  /*4780*/  LOP3.LUT R103, R103, 0x2, RZ, 0xc0, !PT ;  /* 0x0000000267677812 */ /* 0x000fe200078ec0ff */
[----:B------:R-:W-:Y:S01]  /*4790*/  IMAD.MOV.U32 R99, RZ, RZ, RZ ;  /* 0x000000ffff637224 */ /* 0x000fe200078e00ff */
[----:B------:R-:W-:Y:S01]  /*47a0*/  LOP3.LUT R95, R95, R0, RZ, 0xfc, !PT ;  /* 0x000000005f5f7212 */ /* 0x000fe200078efcff */
[----:B------:R-:W-:Y:S01]  /*47b0*/  IMAD.U32 R104, RZ, RZ, UR4 ;  /* 0x00000004ff687e24 */ /* 0x000fe2000f8e00ff */
[----:B------:R-:W-:Y:S01]  /*47c0*/  IADD3 R97, PT, PT, -R103, RZ, RZ ;  /* 0x000000ff67617210 */ /* 0x000fe20007ffe1ff */
[----:B------:R-:W1:Y:S01]  /*47d0*/  LDCU.64 UR52, c[0x0][0x348] ;  /* 0x00006900ff3477ac */ /* 0x000e620008000a00 */
[----:B------:R-:W1:Y:S01]  /*47e0*/  LDC R41, c[0x0][0xb30] ;  /* 0x0002cc00ff297b82 */ /* 0x000e620000000800 */
[----:B------:R-:W1:Y:S01]  /*47f0*/  LDCU.64 UR38, c[0x0][0x888] ;  /* 0x00011100ff2677ac */ /* 0x000e620008000a00 */
[----:B------:R-:W1:Y:S06]  /*4800*/  LDCU.64 UR44, c[0x0][0x890] ;  /* 0x00011200ff2c77ac */ /* 0x000e6c0008000a00 */
[----:B------:R-:W1:Y:S01]  /*4810*/  LDC.64 R88, c[0x0][0xb10] ;  /* 0x0002c400ff587b82 */ /* 0x000e620000000a00 */
[----:B------:R-:W-:-:S07]  /*4820*/  UIADD3 UR48, UPT, UPT, UR49, 0x200, URZ ;  /* 0x0000020031307890 */ /* 0x000fce000fffe0ff */
[----:B------:R-:W1:Y:S08]  /*4830*/  LDC.64 R38, c[0x0][0xb18] ;  /* 0x0002c600ff267b82 */ /* 0x000e700000000a00 */
[----:B------:R-:W1:Y:S08]  /*4840*/  LDC.64 R36, c[0x0][0xb28] ;  /* 0x0002ca00ff247b82 */ /* 0x000e700000000a00 */
[----:B------:R-:W1:Y:S01]  /*4850*/  LDC.64 R86, c[0x0][0x8b0] ;  /* 0x00022c00ff567b82 */ /* 0x000e620000000a00 */
[----:B---3--:R-:W-:-:S07]  /*4860*/  IMAD.IADD R46, R3, 0x1, R46 ;  /* 0x00000001032e7824 */ /* 0x008fce00078e022e */
[----:B------:R-:W3:Y:S08]  /*4870*/  LDC.64 R84, c[0x0][0x8a8] ;  /* 0x00022a00ff547b82 */ /* 0x000ef00000000a00 */
[----:B--2-4-:R-:W1:Y:S02]  /*4880*/  LDC R94, c[0x0][0x374] ;  /* 0x0000dd00ff5e7b82 */ /* 0x014e640000000800 */
.L_x_104:
[----:B------:R-:W-:Y:S02]  /*4890*/  LEA R0, R107, UR49, 0x3 ;  /* 0x000000316b007c11 */ /* 0x000fe4000f8e18ff */
[----:B------:R-:W-:Y:S02]  /*48a0*/  SHF.L.U32 R3, R101, 0x1f, RZ ;  /* 0x0000001f65037819 */ /* 0x000fe400000006ff */
[----:B------:R-:W-:Y:S02]  /*48b0*/  LEA R16, R107, UR49, 0x4 ;  /* 0x000000316b107c11 */ /* 0x000fe4000f8e20ff */
[----:B------:R-:W2:Y:S02]  /*48c0*/  SYNCS.PHASECHK.TRANS64.TRYWAIT P0, [R0+URZ+0x70], R3 ;  /* 0x00007003000075a7 */ /* 0x000ea400080011ff */
[----:B-12---:R-:W-:Y:S05]  /*48d0*/  @!P0 BRA `(.L_x_79) ;  /* 0x0000003000288947 */ /* 0x006fea0003800000 */
.L_x_140:
[----:B------:R-:W4:Y:S01]  /*48e0*/  LDC.64 R12, c[0x0][0xb10] ;  /* 0x0002c400ff0c7b82 */ /* 0x000f220000000a00 */
[----:B------:R-:W3:Y:S01]  /*48f0*/  LDS.128 R16, [R16+0x100] ;  /* 0x0001000010107984 */ /* 0x000ee20000000c00 */
[----:B-1----:R-:W-:Y:S01]  /*4900*/  ISETP.NE.AND P1, PT, R41, 0x1, PT ;  /* 0x000000012900780c */ /* 0x002fe20003f25270 */
[----:B--2---:R-:W-:Y:S01]  /*4910*/  VIADD R0, R0, 0x80 ;  /* 0x0000008000007836 */ /* 0x004fe20000000000 */
[----:B------:R-:W-:Y:S04]  /*4920*/  ISETP.GE.AND P0, PT, R40, 0x1, PT ;  /* 0x000000012800780c */ /* 0x000fe80003f06270 */
[----:B------:R-:W1:Y:S01]  /*4930*/  LDC.64 R10, c[0x0][0xb18] ;  /* 0x0002c600ff0a7b82 */ /* 0x000e620000000a00 */
[----:B------:R-:W-:Y:S01]  /*4940*/  PRMT R0, RZ, 0x654, R0 ;  /* 0x00000654ff007816 */ /* 0x000fe20000000000 */
[----:B------:R-:W-:Y:S01]  /*4950*/  @!PT LDS RZ, [RZ] ;  /* 0x00000000fffff984 */ /* 0x000fe20000000800 */
[----:B------:R-:W-:Y:S01]  /*4960*/  @!PT LDS RZ, [RZ] ;  /* 0x00000000fffff984 */ /* 0x000fe20000000800 */
[----:B------:R-:W-:Y:S01]  /*4970*/  @!PT LDS RZ, [RZ] ;  /* 0x00000000fffff984 */ /* 0x000fe20000000800 */
[----:B------:R-:W-:Y:S01]  /*4980*/  @!PT LDS RZ, [RZ] ;  /* 0x00000000fffff984 */ /* 0x000fe20000000800 */
[----:B------:R2:W-:Y:S06]  /*4990*/  MEMBAR.ALL.CTA ;  /* 0x0000000000007992 */ /* 0x0005ec0000008000 */
[----:B--2---:R-:W2:Y:S01]  /*49a0*/  FENCE.VIEW.ASYNC.S ;  /* 0x00000000000073c6 */ /* 0x004ea20000000000 */
[----:B------:R-:W1:Y:S08]  /*49b0*/  @!P1 LDC R14, c[0x0][0xb20] ;  /* 0x0002c800ff0e9b82 */ /* 0x000e700000000800 */
[----:B------:R-:W1:Y:S01]  /*49c0*/  @!P1 LDC R9, c[0x0][0xb0c] ;  /* 0x0002c300ff099b82 */ /* 0x000e620000000800 */
[----:B--2---:R2:W-:Y:S01]  /*49d0*/  SYNCS.ARRIVE.TRANS64.RED.A1T0 RZ, [R0+URZ], RZ ;  /* 0x000000ff00ff79a7 */ /* 0x0045e200081004ff */
[----:B---3--:R-:W-:Y:S04]  /*49e0*/  LOP3.LUT P4, RZ, R18, 0x1, RZ, 0xc0, !PT ;  /* 0x0000000112ff7812 */ /* 0x008fe8000788c0ff */
[----:B------:R-:W-:Y:S09]  /*49f0*/  P2R R106, PR, RZ, 0x10 ;  /* 0x00000010ff6a7803 */ /* 0x000ff20000000000 */
[----:B------:R-:W-:Y:S02]  /*4a00*/  @P4 MOV R45, R16 ;  /* 0x00000010002d4202 */ /* 0x000fe40000000f00 */
[----:B------:R-:W-:Y:S01]  /*4a10*/  @P4 LOP3.LUT R43, R17, 0xffff, RZ, 0xc0, !PT ;  /* 0x0000ffff112b4812 */ /* 0x000fe200078ec0ff */
[----:B--2-4-:R-:W-:Y:S06]  /*4a20*/  @!P0 BRA `(.L_x_80) ;  /* 0x0000000000a48947 */ /* 0x014fec0003800000 */
[----:B------:R-:W-:Y:S01]  /*4a30*/  IMAD.HI.U32 R23, R94, R39, RZ ;  /* 0x000000275e177227 */ /* 0x000fe200078e00ff */
[----:B------:R-:W-:Y:S02]  /*4a40*/  ISETP.NE.AND P0, PT, R38, 0x1, PT ;  /* 0x000000012600780c */ /* 0x000fe40003f05270 */
[----:B------:R-:W-:Y:S01]  /*4a50*/  ISETP.NE.AND P2, PT, R40, 0x1, PT ;  /* 0x000000012800780c */ /* 0x000fe20003f45270 */
[----:B------:R-:W-:Y:S01]  /*4a60*/  IMAD.HI.U32 R22, R93, R88, RZ ;  /* 0x000000585d167227 */ /* 0x000fe200078e00ff */
[----:B------:R-:W-:Y:S02]  /*4a70*/  SHF.R.U32.HI R23, RZ, R92, R23 ;  /* 0x0000005cff177219 */ /* 0x000fe40000011617 */
[----:B------:R-:W-:Y:S01]  /*4a80*/  ISETP.NE.AND P3, PT, R42, 0x1, PT ;  /* 0x000000012a00780c */ /* 0x000fe20003f65270 */
[----:B------:R-:W-:Y:S01]  /*4a90*/  IMAD.HI.U32 R26, R45, R88, RZ ;  /* 0x000000582d1a7227 */ /* 0x000fe200078e00ff */
[----:B------:R-:W-:Y:S02]  /*4aa0*/  SHF.R.U32.HI R22, RZ, R89, R22 ;  /* 0x00000059ff167219 */ /* 0x000fe40000011616 */
[----:B------:R-:W-:Y:S01]  /*4ab0*/  SEL R3, R94, R23, !P0 ;  /* 0x000000175e037207 */ /* 0x000fe20004000000 */
[----:B------:R-:W-:Y:S01]  /*4ac0*/  IMAD.HI.U32 R23, R43, R39, RZ ;  /* 0x000000272b177227 */ /* 0x000fe200078e00ff */
[----:B------:R-:W-:Y:S02]  /*4ad0*/  SEL R7, R93, R22, !P3 ;  /* 0x000000165d077207 */ /* 0x000fe40005800000 */
[----:B------:R-:W-:Y:S01]  /*4ae0*/  SHF.R.U32.HI R26, RZ, R89, R26 ;  /* 0x00000059ff1a7219 */ /* 0x000fe2000001161a */
[-C--:B------:R-:W-:Y:S04]  /*4af0*/  IMAD.HI.U32 R22, R3, R36.reuse, RZ ;  /* 0x0000002403167227 */ /* 0x080fe800078e00ff */
[----:B------:R-:W-:Y:S01]  /*4b00*/  IMAD.HI.U32 R24, R7, R36, RZ ;  /* 0x0000002407187227 */ /* 0x000fe200078e00ff */
[-C--:B------:R-:W-:Y:S02]  /*4b10*/  @P2 SHF.R.U32.HI R3, RZ, R37.reuse, R22 ;  /* 0x00000025ff032219 */ /* 0x080fe40000011616 */
[----:B------:R-:W-:Y:S02]  /*4b20*/  SHF.R.U32.HI R22, RZ, R92, R23 ;  /* 0x0000005cff167219 */ /* 0x000fe40000011617 */
[----:B------:R-:W-:Y:S01]  /*4b30*/  @P2 SHF.R.U32.HI R7, RZ, R37, R24 ;  /* 0x00000025ff072219 */ /* 0x000fe20000011618 */
[C---:B------:R-:W-:Y:S01]  /*4b40*/  IMAD R2, R40.reuse, R3, RZ ;  /* 0x0000000328027224 */ /* 0x040fe200078e02ff */
[----:B------:R-:W-:Y:S02]  /*4b50*/  SEL R5, R43, R22, !P0 ;  /* 0x000000162b057207 */ /* 0x000fe40004000000 */
[----:B------:R-:W-:Y:S01]  /*4b60*/  SEL R3, R45, R26, !P3 ;  /* 0x0000001a2d037207 */ /* 0x000fe20005800000 */
[----:B------:R-:W-:Y:S01]  /*4b70*/  IMAD R4, R40, R7, RZ ;  /* 0x0000000728047224 */ /* 0x000fe200078e02ff */
[C---:B------:R-:W-:Y:S01]  /*4b80*/  ISETP.GE.AND P0, PT, R5.reuse, R2, PT ;  /* 0x000000020500720c */ /* 0x040fe20003f06270 */
[----:B------:R-:W-:Y:S03]  /*4b90*/  IMAD.HI.U32 R6, R5, R36, RZ ;  /* 0x0000002405067227 */ /* 0x000fe600078e00ff */
[----:B------:R-:W-:Y:S01]  /*4ba0*/  ISETP.GE.OR P0, PT, R3, R4, P0 ;  /* 0x000000040300720c */ /* 0x000fe20000706670 */
[----:B------:R-:W-:Y:S01]  /*4bb0*/  IMAD.MOV R4, RZ, RZ, -R3 ;  /* 0x000000ffff047224 */ /* 0x000fe200078e0a03 */
[-C--:B------:R-:W-:Y:S03]  /*4bc0*/  SHF.R.U32.HI R6, RZ, R37.reuse, R6 ;  /* 0x00000025ff067219 */ /* 0x080fe60000011606 */
[----:B------:R-:W-:Y:S01]  /*4bd0*/  IMAD R45, R42, R4, R45 ;  /* 0x000000042a2d7224 */ /* 0x000fe200078e022d */
[----:B------:R-:W-:Y:S05]  /*4be0*/  SEL R15, R5, R6, !P2 ;  /* 0x00000006050f7207 */ /* 0x000fea0005000000 */
[----:B------:R-:W-:Y:S02]  /*4bf0*/  IMAD.MOV R6, RZ, RZ, -R15 ;  /* 0x000000ffff067224 */ /* 0x000fe400078e0a0f */
[C---:B------:R-:W-:Y:S04]  /*4c00*/  @!P0 IMAD.HI.U32 R2, R3.reuse, R36, RZ ;  /* 0x0000002403028227 */ /* 0x040fe800078e00ff */
[----:B------:R-:W-:Y:S01]  /*4c10*/  IMAD R6, R40, R6, R5 ;  /* 0x0000000628067224 */ /* 0x000fe200078e0205 */
[----:B------:R-:W-:Y:S04]  /*4c20*/  @!P0 SHF.R.U32.HI R2, RZ, R37, R2 ;  /* 0x00000025ff028219 */ /* 0x000fe80000011602 */
[----:B------:R-:W-:Y:S02]  /*4c30*/  @!P0 SEL R0, R3, R2, !P2 ;  /* 0x0000000203008207 */ /* 0x000fe40005000000 */
[----:B------:R-:W-:Y:S02]  /*4c40*/  IADD3 R2, PT, PT, -R5, RZ, RZ ;  /* 0x000000ff05027210 */ /* 0x000fe40007ffe1ff */
[----:B------:R-:W-:Y:S01]  /*4c50*/  @!P0 IADD3 R8, PT, PT, R15, -R0, RZ ;  /* 0x800000000f088210 */ /* 0x000fe20007ffe0ff */
[----:B------:R-:W-:Y:S02]  /*4c60*/  @!P0 IMAD R0, R7, R6, R0 ;  /* 0x0000000607008224 */ /* 0x000fe400078e0200 */
[----:B------:R-:W-:Y:S02]  /*4c70*/  IMAD R43, R38, R2, R43 ;  /* 0x00000002262b7224 */ /* 0x000fe400078e022b */
[----:B------:R-:W-:Y:S02]  /*4c80*/  @!P0 IMAD R5, R8, R40, R3 ;  /* 0x0000002808058224 */ /* 0x000fe400078e0203 */
[----:B------:R-:W-:Y:S04]  /*4c90*/  @!P0 IMAD.MOV.U32 R3, RZ, RZ, R0 ;  /* 0x000000ffff038224 */ /* 0x000fe800078e0000 */
[----:B------:R-:W-:Y:S02]  /*4ca0*/  IMAD R45, R3, R42, R45 ;  /* 0x0000002a032d7224 */ /* 0x000fe400078e022d */
[----:B------:R-:W-:Y:S07]  /*4cb0*/  IMAD R43, R5, R38, R43 ;  /* 0x00000026052b7224 */ /* 0x000fee00078e022b */
.L_x_80:
[----:B-1----:R-:W-:Y:S01]  /*4cc0*/  @!P1 ISETP.NE.AND P0, PT, R10, 0x1, PT ;  /* 0x000000010a00980c */ /* 0x002fe20003f05270 */
[----:B------:R-:W-:Y:S01]  /*4cd0*/  @!P1 IMAD.HI.U32 R0, R45, R12, RZ ;  /* 0x0000000c2d009227 */ /* 0x000fe200078e00ff */
[----:B------:R-:W-:Y:S01]  /*4ce0*/  @!P1 ISETP.NE.AND P2, PT, R9, 0x1, PT ;  /* 0x000000010900980c */ /* 0x000fe20003f45270 */
[----:B------:R-:W-:Y:S01]  /*4cf0*/  ULOP3.LUT UP0, URZ, UR48, 0x1b0, URZ, 0xc0, !UPT ;  /* 0x000001b030ff7892 */ /* 0x000fe2000f80c0ff */
[----:B------:R-:W-:Y:S01]  /*4d00*/  R2UR UR42, R21 ;  /* 0x00000000152a72ca */ /* 0x000fe200000e0000 */
[----:B------:R-:W-:Y:S01]  /*4d10*/  @!P1 IMAD.HI.U32 R3, R43, R11, RZ ;  /* 0x0000000b2b039227 */ /* 0x000fe200078e00ff */
[----:B------:R-:W-:Y:S02]  /*4d20*/  @!P1 SHF.R.U32.HI R0, RZ, R13, R0 ;  /* 0x0000000dff009219 */ /* 0x000fe40000011600 */
[----:B------:R-:W-:Y:S01]  /*4d30*/  R2UR UR41, R20 ;  /* 0x00000000142972ca */ /* 0x000fe200000e0000 */
[----:B------:R-:W-:Y:S01]  /*4d40*/  VIADD R107, R107, 0x1 ;  /* 0x000000016b6b7836 */ /* 0x000fe20000000000 */
[----:B------:R-:W-:Y:S02]  /*4d50*/  @!P1 SHF.R.U32.HI R2, RZ, R14, R3 ;  /* 0x0000000eff029219 */ /* 0x000fe40000011603 */
[----:B------:R-:W-:Y:S02]  /*4d60*/  @!P1 SEL R3, R45, R0, !P2 ;  /* 0x000000002d039207 */ /* 0x000fe40005000000 */
[----:B------:R-:W-:Y:S02]  /*4d70*/  @!P1 SEL R2, R43, R2, !P0 ;  /* 0x000000022b029207 */ /* 0x000fe40004000000 */
[----:B------:R-:W-:Y:S01]  /*4d80*/  @P4 SHF.R.U32.HI R98, RZ, 0x10, R17 ;  /* 0x00000010ff624819 */ /* 0x000fe20000011611 */
[----:B------:R-:W-:Y:S02]  /*4d90*/  USHF.L.U32 UR42, UR42, 0x6, URZ ;  /* 0x000000062a2a7899 */ /* 0x000fe400080006ff */
[----:B------:R-:W-:Y:S02]  /*4da0*/  @!P1 IMAD.IADD R0, R2, 0x1, -R3 ;  /* 0x0000000102009824 */ /* 0x000fe400078e0a03 */
[----:B------:R-:W-:Y:S01]  /*4db0*/  @!P1 IMAD.IADD R2, R3, 0x1, -R2 ;  /* 0x0000000103029824 */ /* 0x000fe200078e0a02 */
[----:B------:R-:W-:Y:S01]  /*4dc0*/  USHF.L.U32 UR41, UR41, 0x7, URZ ;  /* 0x0000000729297899 */ /* 0x000fe200080006ff */
[----:B------:R-:W-:Y:S02]  /*4dd0*/  @!P1 IMAD R45, R0, R9, R45 ;  /* 0x00000009002d9224 */ /* 0x000fe400078e022d */
[----:B------:R-:W-:Y:S01]  /*4de0*/  @!P1 IMAD R43, R2, R10, R43 ;  /* 0x0000000a022b9224 */ /* 0x000fe200078e022b */
[----:B------:R-:W-:Y:S08]  /*4df0*/  BRA.U !UP0, `(.L_x_81) ;  /* 0x0000000108407547 */ /* 0x000ff0000b800000 */
[----:B------:R-:W1:Y:S01]  /*4e00*/  LDCU.64 UR8, c[0x4][0x80] ;  /* 0x01001000ff0877ac */ /* 0x000e620008000a00 */
[----:B------:R-:W-:Y:S01]  /*4e10*/  MOV R3, 0x0 ;  /* 0x0000000000037802 */ /* 0x000fe20000000f00 */
[----:B------:R-:W-:Y:S02]  /*4e20*/  HFMA2 R12, -RZ, RZ, 0, 5.9604644775390625e-08 ;  /* 0x00000001ff0c7431 */ /* 0x000fe400000001ff */
[----:B------:R-:W-:Y:S02]  /*4e30*/  IMAD.MOV.U32 R8, RZ, RZ, 0x70 ;  /* 0x00000070ff087424 */ /* 0x000fe400078e00ff */
[----:B------:R-:W-:Y:S01]  /*4e40*/  IMAD.MOV.U32 R13, RZ, RZ, RZ ;  /* 0x000000ffff0d7224 */ /* 0x000fe200078e00ff */
[----:B------:R-:W2:Y:S01]  /*4e50*/  LDCU.64 UR6, c[0x4][0x88] ;  /* 0x01001100ff0677ac */ /* 0x000ea20008000a00 */
[----:B------:R-:W3:Y:S01]  /*4e60*/  LDC.64 R2, c[0x4][R3] ;  /* 0x0100000003027b82 */ /* 0x000ee20000000a00 */
[----:B------:R-:W4:Y:S01]  /*4e70*/  LDCU.64 UR4, c[0x4][0x8] ;  /* 0x01000100ff0477ac */ /* 0x000f220008000a00 */
[----:B-1----:R-:W-:Y:S01]  /*4e80*/  MOV R5, UR9 ;  /* 0x0000000900057c02 */ /* 0x002fe20008000f00 */
[----:B------:R-:W-:Y:S01]  /*4e90*/  IMAD.U32 R4, RZ, RZ, UR8 ;  /* 0x00000008ff047e24 */ /* 0x000fe2000f8e00ff */
[----:B--2---:R-:W-:Y:S01]  /*4ea0*/  MOV R7, UR7 ;  /* 0x0000000700077c02 */ /* 0x004fe20008000f00 */
[----:B------:R-:W-:Y:S01]  /*4eb0*/  IMAD.U32 R6, RZ, RZ, UR6 ;  /* 0x00000006ff067e24 */ /* 0x000fe2000f8e00ff */
[----:B----4-:R-:W-:Y:S01]  /*4ec0*/  MOV R11, UR5 ;  /* 0x00000005000b7c02 */ /* 0x010fe20008000f00 */
[----:B------:R-:W-:Y:S02]  /*4ed0*/  IMAD.U32 R10, RZ, RZ, UR4 ;  /* 0x00000004ff0a7e24 */ /* 0x000fe4000f8e00ff */
[----:B------:R-:W-:Y:S07]  /*4ee0*/  LEPC R20, `(.L_x_81) ;  /* 0x000000001014794e */ /* 0x000fee0000000000 */
[----:B---3-5:R-:W-:Y:S05]  /*4ef0*/  CALL.ABS.NOINC R2 ;  /* 0x0000000002007343 */ /* 0x028fea0003c00000 */
.L_x_81:
[----:B------:R-:W-:Y:S01]  /*4f00*/  LOP3.LUT P0, RZ, R104, 0x1b0, RZ, 0xc0, !PT ;  /* 0x000001b068ff7812 */ /* 0x000fe2000780c0ff */
[----:B------:R-:W-:Y:S11]  /*4f10*/  BSSY.RECONVERGENT B6, `(.L_x_82) ;  /* 0x0000013000067945 */ /* 0x000ff60003800200 */
[----:B------:R-:W-:Y:S01]  /*4f20*/  @!UPT UIADD3 URZ, UPT, UPT, URZ, URZ, URZ ;  /* 0x000000fffffff290 */ /* 0x000fe2000fffe0ff */
[----:B------:R-:W-:Y:S05]  /*4f30*/  @!P0 BRA `(.L_x_83) ;  /* 0x0000000000408947 */ /* 0x000fea0003800000 */
        /* <DEDUP_REMOVED lines=16> */
.L_x_83:
[----:B------:R-:W-:Y:S05]  /*5040*/  BSYNC.RECONVERGENT B6 ;  /* 0x0000000000067941 */ /* 0x000fea0003800200 */
.L_x_82:
[----:B------:R-:W-:Y:S01]  /*5050*/  ISETP.NE.U32.AND P4, PT, R86, RZ, PT ;  /* 0x000000ff5600720c */ /* 0x000fe20003f85070 */
[----:B------:R-:W-:Y:S01]  /*5060*/  UISETP.NE.AND UP2, UPT, UR50, URZ, UPT ;  /* 0x000000ff3200728c */ /* 0x000fe2000bf45270 */
[----:B------:R-:W-:Y:S01]  /*5070*/  ISETP.NE.U32.AND P2, PT, RZ, UR38, PT ;  /* 0x00000026ff007c0c */ /* 0x000fe2000bf45070 */
[----:B------:R-:W-:Y:S01]  /*5080*/  UISETP.NE.U32.AND UP1, UPT, UR44, URZ, UPT ;  /* 0x000000ff2c00728c */ /* 0x000fe2000bf25070 */
[----:B------:R-:W-:Y:S01]  /*5090*/  ISETP.NE.AND.EX P4, PT, R87, RZ, PT, P4 ;  /* 0x000000ff5700720c */ /* 0x000fe20003f85340 */
[----:B------:R-:W-:Y:S01]  /*50a0*/  UPLOP3.LUT UP0, UPT, UPT, UPT, UPT, 0x40, 0x4 ;  /* 0x000000000004789c */ /* 0x000fe20003f0e870 */
[----:B------:R-:W-:Y:S01]  /*50b0*/  ISETP.NE.AND.EX P2, PT, RZ, UR39, PT, P2 ;  /* 0x00000027ff007c0c */ /* 0x000fe2000bf45320 */
[----:B------:R-:W-:Y:S01]  /*50c0*/  UISETP.NE.AND.EX UP1, UPT, UR45, URZ, UPT, UP1 ;  /* 0x000000ff2d00728c */ /* 0x000fe2000bf25310 */
[----:B------:R-:W-:Y:S04]  /*50d0*/  PLOP3.LUT P1, PT, PT, PT, UP2, 0x80, 0x8 ;  /* 0x000000000008781c */ /* 0x000fe80003f2f028 */
[----:B------:R-:W-:Y:S06]  /*50e0*/  @UP2 UPLOP3.LUT UP0, UPT, UPT, UPT, UP1, 0x80, 0x8 ;  /* 0x000000000008289c */ /* 0x000fec0003f0f010 */
[----:B------:R-:W-:Y:S01]  /*50f0*/  PLOP3.LUT P0, PT, PT, PT, UP0, 0x80, 0x8 ;  /* 0x000000000008781c */ /* 0x000fe20003f0f008 */
[----:B------:R-:W-:Y:S01]  /*5100*/  @!UPT UIADD3 URZ, UPT, UPT, URZ, URZ, URZ ;  /* 0x000000fffffff290 */ /* 0x000fe2000fffe0ff */
[----:B------:R-:W-:Y:S11]  /*5110*/  BRA.U !UP1, `(.L_x_84) ;  /* 0x0000000109387547 */ /* 0x000ff6000b800000 */
[----:B------:R-:W-:Y:S01]  /*5120*/  UISETP.NE.U32.AND UP0, UPT, UR38, URZ, UPT ;  /* 0x000000ff2600728c */ /* 0x000fe2000bf05070 */
[----:B------:R-:W-:Y:S02]  /*5130*/  HFMA2 R0, -RZ, RZ, 0, 5.9604644775390625e-08 ;  /* 0x00000001ff007431 */ /* 0x000fe400000001ff */
[----:B------:R-:W-:Y:S01]  /*5140*/  IMAD.MOV.U32 R91, RZ, RZ, 0x1 ;  /* 0x00000001ff5b7424 */ /* 0x000fe200078e00ff */
[----:B------:R-:W-:Y:S06]  /*5150*/  UISETP.NE.AND.EX UP0, UPT, UR39, URZ, UPT, UP0 ;  /* 0x000000ff2700728c */ /* 0x000fec000bf05300 */
[----:B------:R-:W-:Y:S05]  /*5160*/  PLOP3.LUT P3, PT, PT, PT, UP0, 0x80, 0x8 ;  /* 0x000000000008781c */ /* 0x000fea0003f6f008 */
[----:B------:R-:W1:Y:S01]  /*5170*/  @UP0 LDCU.64 UR6, c[0x0][0x888] ;  /* 0x00011100ff0607ac */ /* 0x000e620008000a00 */
[----:B------:R-:W-:Y:S07]  /*5180*/  @UP0 UIMAD UR4, UR36, UR44, URZ ;  /* 0x0000002c240402a4 */ /* 0x000fee000f8e02ff */
[----:B------:R-:W-:Y:S01]  /*5190*/  @!P3 PRMT R91, R0, 0x7610, R91 ;  /* 0x00007610005bb816 */ /* 0x000fe2000000005b */
[----:B-1----:R-:W-:Y:S03]  /*51a0*/  @UP0 UIMAD.WIDE UR6, UR4, 0x4, UR6 ;  /* 0x00000004040608a5 */ /* 0x002fe6000f8e0206 */
[----:B------:R-:W1:Y:S03]  /*51b0*/  @!UP0 LDCU UR4, c[0x0][0x880] ;  /* 0x00011000ff0487ac */ /* 0x000e660008000800 */
[----:B------:R-:W-:Y:S01]  /*51c0*/  IMAD.U32 R2, RZ, RZ, UR6 ;  /* 0x00000006ff027e24 */ /* 0x000fe2000f8e00ff */
[----:B------:R-:W-:Y:S05]  /*51d0*/  MOV R3, UR7 ;  /* 0x0000000700037c02 */ /* 0x000fea0008000f00 */
[----:B-----5:R2:W5:Y:S02]  /*51e0*/  @P3 LDG.E R50, desc[UR46][R2.64] ;  /* 0x0000002e02323981 */ /* 0x020564000c1e1900 */
[----:B-12---:R-:W-:Y:S02]  /*51f0*/  @!P3 IMAD.U32 R50, RZ, RZ, UR4 ;  /* 0x00000004ff32be24 */ /* 0x006fe4000f8e00ff */
.L_x_84:
[----:B------:R-:W-:Y:S05]  /*5200*/  @!P4 BRA `(.L_x_85) ;  /* 0x000000000020c947 */ /* 0x000fea0003800000 */
[----:B------:R-:W-:Y:S04]  /*5210*/  ISETP.NE.U32.AND P3, PT, R84, RZ, PT ;  /* 0x000000ff5400720c */ /* 0x000fe80003f65070 */
[----:B------:R-:W-:Y:S11]  /*5220*/  ISETP.NE.AND.EX P3, PT, R85, RZ, PT, P3 ;  /* 0x000000ff5500720c */ /* 0x000ff60003f65330 */
[----:B------:R-:W-:Y:S02]  /*5230*/  @!UPT UIADD3 URZ, UPT, UPT, URZ, URZ, URZ ;  /* 0x000000fffffff290 */ /* 0x000fe4000fffe0ff */
[----:B------:R-:W1:Y:S01]  /*5240*/  @P3 LDC.64 R2, c[0x0][0x8a8] ;  /* 0x00022a00ff023b82 */ /* 0x000e620000000a00 */
[----:B------:R-:W-:Y:S04]  /*5250*/  @P3 IMAD R0, R86, UR36, RZ ;  /* 0x0000002456003c24 */ /* 0x000fe8000f8e02ff */
[----:B-1----:R-:W-:Y:S05]  /*5260*/  @P3 IMAD.WIDE R2, R0, 0x4, R2 ;  /* 0x0000000400023825 */ /* 0x002fea00078e0202 */
[----:B-----5:R1:W5:Y:S02]  /*5270*/  @P3 LDG.E R47, desc[UR46][R2.64] ;  /* 0x0000002e022f3981 */ /* 0x020364000c1e1900 */
[----:B-1----:R-:W2:Y:S02]  /*5280*/  @!P3 LDC R47, c[0x0][0x8a0] ;  /* 0x00022800ff2fbb82 */ /* 0x002ea40000000800 */
.L_x_85:
[----:B-----5:R-:W-:Y:S01]  /*5290*/  ISETP.NE.AND P4, PT, R50, RZ, PT ;  /* 0x000000ff3200720c */ /* 0x020fe20003f85270 */
[----:B------:R-:W-:Y:S01]  /*52a0*/  BSSY B1, `(.L_x_86) ;  /* 0x0000042000017945 */ /* 0x000fe20003800000 */
[----:B------:R-:W-:Y:S01]  /*52b0*/  SEL R9, RZ, 0xffffffff, P2 ;  /* 0xffffffffff097807 */ /* 0x000fe20001000000 */
[----:B------:R-:W-:Y:S01]  /*52c0*/  IMAD.MOV.U32 R55, RZ, RZ, 0x1 ;  /* 0x00000001ff377424 */ /* 0x000fe200078e00ff */
[----:B------:R-:W-:Y:S02]  /*52d0*/  LOP3.LUT P3, RZ, R91, 0xff, RZ, 0xc0, !PT ;  /* 0x000000ff5bff7812 */ /* 0x000fe4000786c0ff */
[----:B------:R-:W-:Y:S02]  /*52e0*/  CS2R R62, SRZ ;  /* 0x00000000003e7805 */ /* 0x000fe4000001ff00 */
[----:B------:R-:W-:Y:S02]  /*52f0*/  @P1 SEL R2, RZ, 0xffffffff, P4 ;  /* 0xffffffffff021807 */ /* 0x000fe40002000000 */
[----:B------:R-:W-:Y:S02]  /*5300*/  CS2R R60, SRZ ;  /* 0x00000000003c7805 */ /* 0x000fe4000001ff00 */
[----:B------:R-:W-:Y:S02]  /*5310*/  LEA R0, R100, UR49, 0x3 ;  /* 0x0000003164007c11 */ /* 0x000fe4000f8e18ff */
[----:B------:R-:W-:Y:S02]  /*5320*/  CS2R R58, SRZ ;  /* 0x00000000003a7805 */ /* 0x000fe4000001ff00 */
[----:B------:R-:W-:Y:S02]  /*5330*/  @P0 SEL R2, R9, R2, !P3 ;  /* 0x0000000209020207 */ /* 0x000fe40005800000 */
[----:B------:R-:W-:Y:S02]  /*5340*/  CS2R R56, SRZ ;  /* 0x0000000000387805 */ /* 0x000fe4000001ff00 */
[----:B------:R-:W-:Y:S02]  /*5350*/  LEA R108, R44, UR49, 0x3 ;  /* 0x000000312c6c7c11 */ /* 0x000fe4000f8e18ff */
[----:B------:R-:W-:Y:S02]  /*5360*/  @P1 LOP3.LUT R2, R2, 0x1, RZ, 0xc0, !PT ;  /* 0x0000000102021812 */ /* 0x000fe400078ec0ff */
[----:B------:R-:W-:Y:S02]  /*5370*/  SHF.L.U32 R7, R102, 0x1f, RZ ;  /* 0x0000001f66077819 */ /* 0x000fe400000006ff */
[----:B------:R-:W-:Y:S02]  /*5380*/  ISETP.NE.U32.OR P6, PT, R2, 0x1, !P1 ;  /* 0x000000010200780c */ /* 0x000fe40004fc5470 */
[----:B------:R-:W-:Y:S02]  /*5390*/  PLOP3.LUT P2, PT, PT, PT, UP1, 0x80, 0x8 ;  /* 0x000000000008781c */ /* 0x000fe40003f4f018 */
[C---:B------:R-:W-:Y:S02]  /*53a0*/  LEA.HI R5, R44.reuse, R44, RZ, 0x1 ;  /* 0x0000002c2c057211 */ /* 0x040fe400078f08ff */
[----:B------:R-:W-:Y:S02]  /*53b0*/  SEL R2, RZ, 0xffffffff, P4 ;  /* 0xffffffffff027807 */ /* 0x000fe40002000000 */
[----:B------:R-:W-:Y:S01]  /*53c0*/  P2R R64, PR, RZ, 0x40 ;  /* 0x00000040ff407803 */ /* 0x000fe20000000000 */
[C---:B------:R-:W-:Y:S01]  /*53d0*/  IMAD.SHL.U32 R3, R5.reuse, 0x40, RZ ;  /* 0x0000004005037824 */ /* 0x040fe200078e00ff */
[----:B------:R-:W-:Y:S03]  /*53e0*/  LOP3.LUT R5, R5, 0xffe, RZ, 0xc0, !PT ;  /* 0x00000ffe05057812 */ /* 0x000fe600078ec0ff */
[----:B------:R-:W-:Y:S02]  /*53f0*/  @P6 SHF.L.U32 R11, R99, 0x1f, RZ ;  /* 0x0000001f630b6819 */ /* 0x000fe400000006ff */
[----:B------:R-:W-:Y:S01]  /*5400*/  @P2 SEL R2, R9, R2, !P3 ;  /* 0x0000000209022207 */ /* 0x000fe20005800000 */
[----:B------:R-:W-:Y:S01]  /*5410*/  IMAD.IADD R48, R44, 0x1, -R5 ;  /* 0x000000012c307824 */ /* 0x000fe200078e0a05 */
[----:B------:R-:W1:Y:S01]  /*5420*/  @P6 SYNCS.PHASECHK.TRANS64.TRYWAIT P1, [R0+URZ+0x40], R11 ;  /* 0x0000400b000065a7 */ /* 0x000e6200080211ff */
[----:B------:R-:W-:Y:S02]  /*5430*/  LOP3.LUT R3, R3, 0xffffff80, RZ, 0xc0, !PT ;  /* 0xffffff8003037812 */ /* 0x000fe400078ec0ff */
[----:B------:R-:W-:Y:S03]  /*5440*/  LOP3.LUT R2, R2, 0x1, RZ, 0xc0, !PT ;  /* 0x0000000102027812 */ /* 0x000fe600078ec0ff */
[----:B------:R-:W-:Y:S01]  /*5450*/  IMAD.IADD R3, R46, 0x1, R3 ;  /* 0x000000012e037824 */ /* 0x000fe200078e0203 */
[----:B------:R-:W-:Y:S03]  /*5460*/  ISETP.NE.U32.AND P5, PT, R2, 0x1, PT ;  /* 0x000000010200780c */ /* 0x000fe60003fa5070 */
[----:B------:R-:W-:Y:S01]  /*5470*/  IMAD R48, R48, 0x100000, R3 ;  /* 0x0010000030307824 */ /* 0x000fe200078e0203 */
[----:B------:R-:W-:Y:S01]  /*5480*/  P2R R72, PR, RZ, 0x20 ;  /* 0x00000020ff487803 */ /* 0x000fe20000000000 */
[----:B------:R3:W4:Y:S01]  /*5490*/  SYNCS.PHASECHK.TRANS64.TRYWAIT P0, [R108+URZ+0x90], R7 ;  /* 0x000090076c0075a7 */ /* 0x00072200080011ff */
[----:B-1----:R-:W-:Y:S01]  /*54a0*/  @P6 SEL R55, RZ, 0x1, !P1 ;  /* 0x00000001ff376807 */ /* 0x002fe20004800000 */
[----:B---3--:R-:W-:Y:S06]  /*54b0*/  @!P6 BRA `(.L_x_87) ;  /* 0x000000000080e947 */ /* 0x008fec0003800000 */
[----:B------:R-:W-:Y:S01]  /*54c0*/  @P5 IMAD R4, R100, 0x1000, R95 ;  /* 0x0000100064045824 */ /* 0x000fe200078e025f */
[----:B------:R-:W-:Y:S01]  /*54d0*/  ISETP.NE.AND P1, PT, R55, RZ, PT ;  /* 0x000000ff3700720c */ /* 0x000fe20003f25270 */
[----:B------:R-:W-:Y:S01]  /*54e0*/  BSSY B0, `(.L_x_88) ;  /* 0x000000b000007945 */ /* 0x000fe20003800000 */
[----:B------:R-:W-:Y:S01]  /*54f0*/  CS2R R58, SRZ ;  /* 0x00000000003a7805 */ /* 0x000fe2000001ff00 */
[----:B------:R-:W-:Y:S01]  /*5500*/  @P5 VIADD R2, R4, UR49 ;  /* 0x0000003104025c36 */ /* 0x000fe20008000000 */
[----:B------:R-:W-:Y:S02]  /*5510*/  CS2R R56, SRZ ;  /* 0x0000000000387805 */ /* 0x000fe4000001ff00 */
[----:B------:R-:W-:Y:S02]  /*5520*/  CS2R R62, SRZ ;  /* 0x00000000003e7805 */ /* 0x000fe4000001ff00 */
[----:B------:R-:W-:Y:S01]  /*5530*/  CS2R R60, SRZ ;  /* 0x00000000003c7805 */ /* 0x000fe2000001ff00 */
[----:B------:R-:W-:Y:S04]  /*5540*/  @P5 IMAD R2, R103, -0x10, R2 ;  /* 0xfffffff067025824 */ /* 0x000fe800078e0202 */
[----:B------:R-:W-:Y:S05]  /*5550*/  @P1 BRA `(.L_x_89) ;  /* 0x00000000000c1947 */ /* 0x000fea0003800000 */
[----:B------:R-:W-:Y:S04]  /*5560*/  SHF.L.U32 R3, R99, 0x1f, RZ ;  /* 0x0000001f63037819 */ /* 0x000fe800000006ff */
[----:B------:R-:W1:Y:S02]  /*5570*/  SYNCS.PHASECHK.TRANS64.TRYWAIT P1, [R0+URZ+0x40], R3 ;  /* 0x00004003000075a7 */ /* 0x000e6400080211ff */
[----:B-1----:R-:W-:Y:S05]  /*5580*/  @!P1 BRA `(.L_x_90) ;  /* 0x0000002400109947 */ /* 0x002fea0003800000 */
.L_x_89:
[----:B------:R-:W-:Y:S05]  /*5590*/  BSYNC B0 ;  /* 0x0000000000007941 */ /* 0x000fea0003800000 */
.L_x_88:
[----:B------:R-:W-:Y:S01]  /*55a0*/  ISETP.NE.AND P1, PT, R72, RZ, PT ;  /* 0x000000ff4800720c */ /* 0x000fe20003f25270 */
[----:B-1----:R-:W-:Y:S02]  /*55b0*/  VIADD R3, R0, 0x50 ;  /* 0x0000005000037836 */ /* 0x002fe40000000000 */
[----:B------:R-:W-:Y:S02]  /*55c0*/  IMAD.U32 R0, RZ, RZ, UR37 ;  /* 0x00000025ff007e24 */ /* 0x000fe4000f8e00ff */
[----:B------:R-:W-:Y:S03]  /*55d0*/  VIADD R100, R100, 0x1 ;  /* 0x0000000164647836 */ /* 0x000fe60000000000 */
[----:B------:R-:W-:Y:S05]  /*55e0*/  PRMT R0, R0, 0x654, R3 ;  /* 0x0000065400007816 */ /* 0x000fea0000000003 */
[----:B------:R1:W3:Y:S04]  /*55f0*/  @P1 LDS.128 R56, [R4+UR49+0x200] ;  /* 0x0002003104381984 */ /* 0x0002e80008000c00 */
[----:B------:R1:W1:Y:S01]  /*5600*/  @P1 LDS.128 R60, [R2+0x210] ;  /* 0x00021000023c1984 */ /* 0x0002620000000c00 */
[C---:B------:R-:W-:Y:S01]  /*5610*/  ISETP.NE.AND P1, PT, R100.reuse, 0x2, PT ;  /* 0x000000026400780c */ /* 0x040fe20003f25270 */
[----:B------:R-:W-:Y:S01]  /*5620*/  @!PT LDS RZ, [RZ] ;  /* 0x00000000fffff984 */ /* 0x000fe20000000800 */
[----:B------:R-:W-:Y:S01]  /*5630*/  @!PT LDS RZ, [RZ] ;  /* 0x00000000fffff984 */ /* 0x000fe20000000800 */
[----:B------:R-:W-:Y:S01]  /*5640*/  @!PT LDS RZ, [RZ] ;  /* 0x00000000fffff984 */ /* 0x000fe20000000800 */
[----:B------:R-:W-:Y:S01]  /*5650*/  @!PT LDS RZ, [RZ] ;  /* 0x00000000fffff984 */ /* 0x000fe20000000800 */
[----:B------:R5:W-:Y:S06]  /*5660*/  MEMBAR.ALL.CTA ;  /* 0x0000000000007992 */ /* 0x000bec0000008000 */
[----:B-----5:R-:W5:Y:S01]  /*5670*/  FENCE.VIEW.ASYNC.S ;  /* 0x00000000000073c6 */ /* 0x020f620000000000 */
[----:B------:R-:W-:Y:S01]  /*5680*/  SEL R100, R100, RZ, P1 ;  /* 0x000000ff64647207 */ /* 0x000fe20000800000 */
[----:B-----5:R5:W-:Y:S02]  /*5690*/  SYNCS.ARRIVE.TRANS64.RED.A1T0 RZ, [R0+URZ], RZ ;  /* 0x000000ff00ff79a7 */ /* 0x020be400081004ff */
[----:B-----5:R-:W-:Y:S04]  /*56a0*/  SEL R0, RZ, 0x1, P1 ;  /* 0x00000001ff007807 */ /* 0x020fe80000800000 */
[----:B---3--:R-:W-:Y:S02]  /*56b0*/  LOP3.LUT R99, R99, R0, RZ, 0x3c, !PT ;  /* 0x0000000063637212 */ /* 0x008fe400078e3cff */
.L_x_87:
[----:B------:R-:W-:Y:S05]  /*56c0*/  BSYNC B1 ;  /* 0x0000000000017941 */ /* 0x000fea0003800000 */
.L_x_86:
[----:B------:R-:W-:Y:S04]  /*56d0*/  SHF.R.U32.HI R3, RZ, 0x15, R48 ;  /* 0x00000015ff037819 */ /* 0x000fe80000011630 */
[----:B------:R-:W-:Y:S01]  /*56e0*/  LOP3.LUT P1, RZ, R3, 0x3, R96, 0x48, !PT ;  /* 0x0000000303ff7812 */ /* 0x000fe20007824860 */
[----:B------:R-:W-:Y:S01]  /*56f0*/  @!UPT UIADD3 URZ, UPT, UPT, URZ, URZ, URZ ;  /* 0x000000fffffff290 */ /* 0x000fe2000fffe0ff */
[----:B----4-:R-:W-:Y:S11]  /*5700*/  @P0 BRA `(.L_x_91) ;  /* 0x0000000000080947 */ /* 0x010ff60003800000 */
[----:B------:R-:W3:Y:S02]  /*5710*/  SYNCS.PHASECHK.TRANS64.TRYWAIT P0, [R108+URZ+0x90], R7 ;  /* 0x000090076c0075a7 */ /* 0x000ee400080011ff */
[----:B---3--:R-:W-:Y:S05]  /*5720*/  @!P0 BRA `(.L_x_92) ;  /* 0x0000002000bc8947 */ /* 0x008fea0003800000 */
.L_x_91:
[----:B------:R-:W-:Y:S05]  /*5730*/  @!P1 BRA `(.L_x_93) ;  /* 0x0000000000409947 */ /* 0x000fea0003800000 */
[----:B------:R-:W4:Y:S01]  /*5740*/  LDCU.64 UR8, c[0x4][0x70] ;  /* 0x01000e00ff0877ac */ /* 0x000f220008000a00 */
[----:B------:R-:W-:Y:S01]  /*5750*/  MOV R3, 0x0 ;  /* 0x0000000000037802 */ /* 0x000fe20000000f00 */
[----:B------:R-:W-:Y:S02]  /*5760*/  HFMA2 R12, -RZ, RZ, 0, 5.9604644775390625e-08 ;  /* 0x00000001ff0c7431 */ /* 0x000fe400000001ff */
[----:B------:R-:W-:Y:S02]  /*5770*/  IMAD.MOV.U32 R8, RZ, RZ, 0x192 ;  /* 0x00000192ff087424 */ /* 0x000fe400078e00ff */
[----:B------:R-:W-:Y:S01]  /*5780*/  IMAD.MOV.U32 R13, RZ, RZ, RZ ;  /* 0x000000ffff0d7224 */ /* 0x000fe200078e00ff */
[----:B------:R-:W3:Y:S01]  /*5790*/  LDCU.64 UR6, c[0x4][0x78] ;  /* 0x01000f00ff0677ac */ /* 0x000ee20008000a00 */
[----:B-1----:R-:W1:Y:S01]  /*57a0*/  LDC.64 R2, c[0x4][R3] ;  /* 0x0100000003027b82 */ /* 0x002e620000000a00 */
[----:B------:R-:W5:Y:S01]  /*57b0*/  LDCU.64 UR4, c[0x4][0x10] ;  /* 0x01000200ff0477ac */ /* 0x000f620008000a00 */
[----:B----4-:R-:W-:Y:S01]  /*57c0*/  MOV R5, UR9 ;  /* 0x0000000900057c02 */ /* 0x010fe20008000f00 */
[----:B------:R-:W-:Y:S01]  /*57d0*/  IMAD.U32 R4, RZ, RZ, UR8 ;  /* 0x00000008ff047e24 */ /* 0x000fe2000f8e00ff */
[----:B---3--:R-:W-:Y:S01]  /*57e0*/  MOV R7, UR7 ;  /* 0x0000000700077c02 */ /* 0x008fe20008000f00 */
[----:B------:R-:W-:Y:S01]  /*57f0*/  IMAD.U32 R6, RZ, RZ, UR6 ;  /* 0x00000006ff067e24 */ /* 0x000fe2000f8e00ff */
[----:B-----5:R-:W-:Y:S01]  /*5800*/  MOV R11, UR5 ;  /* 0x00000005000b7c02 */ /* 0x020fe20008000f00 */
[----:B------:R-:W-:Y:S02]  /*5810*/  IMAD.U32 R10, RZ, RZ, UR4 ;  /* 0x00000004ff0a7e24 */ /* 0x000fe4000f8e00ff */
[----:B------:R-:W-:Y:S07]  /*5820*/  LEPC R20, `(.L_x_93) ;  /* 0x000000001014794e */ /* 0x000fee0000000000 */
[----:B-12---:R-:W-:Y:S05]  /*5830*/  CALL.ABS.NOINC R2 ;  /* 0x0000000002007343 */ /* 0x006fea0003c00000 */
.L_x_93:
[----:B------:R-:W-:Y:S05]  /*5840*/  WARPSYNC.ALL ;  /* 0x0000000000007948 */ /* 0x000fea0003800000 */
[----:B------:R-:W-:Y:S01]  /*5850*/  R2UR UR4, R48 ;  /* 0x00000000300472ca */ /* 0x000fe200000e0000 */
[----:B------:R-:W-:Y:S01]  /*5860*/  BSSY.RECONVERGENT B0, `(.L_x_94) ;  /* 0x00000a0000007945 */ /* 0x000fe20003800200 */
[C---:B------:R-:W-:Y:S02]  /*5870*/  SHF.L.U32 R51, R56.reuse, 0x10, RZ ;  /* 0x0000001038337819 */ /* 0x040fe400000006ff */
[C---:B------:R-:W-:Y:S02]  /*5880*/  PRMT R49, R56.reuse, 0x8880, RZ ;  /* 0x0000888038317816 */ /* 0x040fe400000000ff */
[----:B------:R-:W-:Y:S02]  /*5890*/  SHF.R.S32.HI R51, RZ, 0x18, R51 ;  /* 0x00000018ff337819 */ /* 0x000fe40000011433 */
[----:B------:R-:W-:Y:S02]  /*58a0*/  SHF.L.U32 R52, R56, 0x8, RZ ;  /* 0x0000000838347819 */ /* 0x000fe400000006ff */
[C---:B------:R-:W-:Y:S02]  /*58b0*/  PRMT R54, R58.reuse, 0x8880, RZ ;  /* 0x000088803a367816 */ /* 0x040fe400000000ff */
[----:B------:R-:W-:Y:S01]  /*58c0*/  SHF.L.U32 R53, R58, 0x8, RZ ;  /* 0x000000083a357819 */ /* 0x000fe200000006ff */
[----:B-1-3--:R-:W-:Y:S01]  /*58d0*/  LDTM.16dp32bit_t0_t15.x32 R4, tmem[UR4] ;  /* 0x00000004000479ee */ /* 0x00afe20008a80000 */
[----:B------:R-:W2:Y:S01]  /*58e0*/  LDTM.16dp32bit_t16_t31.x32 R4, tmem[UR4+0x20] ;  /* 0x00002004000479ee */ /* 0x000ea20008aa0000 */
[----:B------:R-:W-:Y:S02]  /*58f0*/  ISETP.NE.AND P6, PT, R64, RZ, PT ;  /* 0x000000ff4000720c */ /* 0x000fe40003fc5270 */
[----:B------:R-:W-:Y:S02]  /*5900*/  IADD3 R74, PT, PT, R95, UR49, RZ ;  /* 0x000000315f4a7c10 */ /* 0x000fe4000fffe0ff */
[----:B------:R-:W-:Y:S02]  /*5910*/  SHF.L.U32 R73, R97, 0x4, RZ ;  /* 0x0000000461497819 */ /* 0x000fe400000006ff */
[----:B------:R-:W-:Y:S02]  /*5920*/  SHF.R.S32.HI R53, RZ, 0x18, R53 ;  /* 0x00000018ff357819 */ /* 0x000fe40000011435 */
[----:B------:R-:W-:Y:S02]  /*5930*/  IADD3 R112, PT, PT, R74, R73, RZ ;  /* 0x000000494a707210 */ /* 0x000fe40007ffe0ff */
[----:B------:R-:W-:Y:S01]  /*5940*/  ISETP.NE.AND P0, PT, R105, RZ, PT ;  /* 0x000000ff6900720c */ /* 0x000fe20003f05270 */
[C---:B--2---:R-:W-:Y:S02]  /*5950*/  IMAD R0, R47.reuse, R4, RZ ;  /* 0x000000042f007224 */ /* 0x044fe400078e02ff */
[----:B------:R-:W-:Y:S02]  /*5960*/  IMAD R2, R47, R5, RZ ;  /* 0x000000052f027224 */ /* 0x000fe400078e02ff */
[----:B------:R-:W-:Y:S01]  /*5970*/  IMAD R0, R49, R50, R0 ;  /* 0x0000003231007224 */ /* 0x000fe200078e0200 */
[----:B------:R-:W-:Y:S01]  /*5980*/  SHF.R.S32.HI R49, RZ, 0x18, R52 ;  /* 0x00000018ff317819 */ /* 0x000fe20000011434 */
[----:B------:R-:W-:Y:S01]  /*5990*/  IMAD R3, R47, R6, RZ ;  /* 0x000000062f037224 */ /* 0x000fe200078e02ff */
[----:B------:R-:W-:Y:S01]  /*59a0*/  SHF.L.U32 R52, R57, 0x10, RZ ;  /* 0x0000001039347819 */ /* 0x000fe200000006ff */
[-C--:B------:R-:W-:Y:S01]  /*59b0*/  IMAD R2, R51, R50.reuse, R2 ;  /* 0x0000003233027224 */ /* 0x080fe200078e0202 */
[----:B------:R-:W-:Y:S01]  /*59c0*/  SHF.R.S32.HI R51, RZ, 0x18, R56 ;  /* 0x00000018ff337819 */ /* 0x000fe20000011438 */
[----:B------:R-:W-:Y:S02]  /*59d0*/  IMAD R7, R47, R7, RZ ;  /* 0x000000072f077224 */ /* 0x000fe400078e02ff */
[-C--:B------:R-:W-:Y:S01]  /*59e0*/  IMAD R3, R49, R50.reuse, R3 ;  /* 0x0000003231037224 */ /* 0x080fe200078e0203 */
[----:B------:R-:W-:Y:S01]  /*59f0*/  PRMT R49, R57, 0x8880, RZ ;  /* 0x0000888039317816 */ /* 0x000fe200000000ff */
[----:B------:R-:W-:Y:S01]  /*5a00*/  IMAD R7, R51, R50, R7 ;  /* 0x0000003233077224 */ /* 0x000fe200078e0207 */
[----:B------:R-:W-:Y:S01]  /*5a10*/  SHF.R.S32.HI R51, RZ, 0x18, R52 ;  /* 0x00000018ff337819 */ /* 0x000fe20000011434 */
[----:B------:R-:W-:Y:S02]  /*5a20*/  IMAD R4, R47, R8, RZ ;  /* 0x000000082f047224 */ /* 0x000fe400078e02ff */
[----:B------:R-:W-:Y:S01]  /*5a30*/  IMAD.SHL.U32 R52, R57, 0x100, RZ ;  /* 0x0000010039347824 */ /* 0x000fe200078e00ff */
[----:B------:R-:W-:Y:S01]  /*5a40*/  I2IP.S8.S32.SAT R65, R7, R3, RZ ;  /* 0x0000000307417239 */ /* 0x000fe200000014ff */
[----:B------:R-:W-:Y:S02]  /*5a50*/  IMAD R5, R47, R9, RZ ;  /* 0x000000092f057224 */ /* 0x000fe400078e02ff */
[----:B------:R-:W-:Y:S01]  /*5a60*/  IMAD R4, R49, R50, R4 ;  /* 0x0000003231047224 */ /* 0x000fe200078e0204 */
[----:B------:R-:W-:Y:S01]  /*5a70*/  SHF.R.S32.HI R49, RZ, 0x18, R52 ;  /* 0x00000018ff317819 */ /* 0x000fe20000011434 */
[----:B------:R-:W-:Y:S01]  /*5a80*/  IMAD R6, R47, R10, RZ ;  /* 0x0000000a2f067224 */ /* 0x000fe200078e02ff */
[----:B------:R-:W-:Y:S01]  /*5a90*/  I2IP.S8.S32.SAT R64, R2, R0, R65 ;  /* 0x0000000002407239 */ /* 0x000fe20000001441 */
[-C--:B------:R-:W-:Y:S01]  /*5aa0*/  IMAD R5, R51, R50.reuse, R5 ;  /* 0x0000003233057224 */ /* 0x080fe200078e0205 */
[----:B------:R-:W-:Y:S01]  /*5ab0*/  SHF.L.U32 R52, R58, 0x10, RZ ;  /* 0x000000103a347819 */ /* 0x000fe200000006ff */
[----:B------:R-:W-:Y:S01]  /*5ac0*/  IMAD R11, R47, R11, RZ ;  /* 0x0000000b2f0b7224 */ /* 0x000fe200078e02ff */
[----:B------:R-:W-:Y:S01]  /*5ad0*/  SHF.R.S32.HI R51, RZ, 0x18, R57 ;  /* 0x00000018ff337819 */ /* 0x000fe20000011439 */
[----:B------:R-:W-:Y:S01]  /*5ae0*/  IMAD R6, R49, R50, R6 ;  /* 0x0000003231067224 */ /* 0x000fe200078e0206 */
[----:B------:R-:W-:Y:S01]  /*5af0*/  SHF.R.S32.HI R52, RZ, 0x18, R52 ;  /* 0x00000018ff347819 */ /* 0x000fe20000011434 */
[C---:B------:R-:W-:Y:S02]  /*5b00*/  IMAD R8, R47.reuse, R12, RZ ;  /* 0x0000000c2f087224 */ /* 0x040fe400078e02ff */
[----:B------:R-:W-:Y:S02]  /*5b10*/  IMAD.MOV.U32 R49, RZ, RZ, R54 ;  /* 0x000000ffff317224 */ /* 0x000fe400078e0036 */
[----:B------:R-:W-:Y:S02]  /*5b20*/  IMAD R9, R47, R13, RZ ;  /* 0x0000000d2f097224 */ /* 0x000fe400078e02ff */
[----:B------:R-:W-:Y:S01]  /*5b30*/  IMAD R11, R51, R50, R11 ;  /* 0x00000032330b7224 */ /* 0x000fe200078e020b */
[----:B------:R-:W-:Y:S01]  /*5b40*/  SHF.R.S32.HI R51, RZ, 0x18, R58 ;  /* 0x00000018ff337819 */ /* 0x000fe2000001143a */
[----:B------:R-:W-:Y:S02]  /*5b50*/  IMAD R10, R47, R14, RZ ;  /* 0x0000000e2f0a7224 */ /* 0x000fe400078e02ff */
[----:B------:R-:W-:Y:S01]  /*5b60*/  IMAD R8, R49, R50, R8 ;  /* 0x0000003231087224 */ /* 0x000fe200078e0208 */
[----:B------:R-:W-:Y:S01]  /*5b70*/  I2IP.S8.S32.SAT R65, R11, R6, RZ ;  /* 0x000000060b417239 */ /* 0x000fe200000014ff */
[----:B------:R-:W-:Y:S01]  /*5b80*/  IMAD R15, R47, R15, RZ ;  /* 0x0000000f2f0f7224 */ /* 0x000fe200078e02ff */
[----:B------:R-:W-:Y:S01]  /*5b90*/  PRMT R49, R59, 0x8880, RZ ;  /* 0x000088803b317816 */ /* 0x000fe200000000ff */
[----:B------:R-:W-:Y:S01]  /*5ba0*/  IMAD R9, R52, R50, R9 ;  /* 0x0000003234097224 */ /* 0x000fe200078e0209 */
[----:B------:R-:W-:Y:S01]  /*5bb0*/  I2IP.S8.S32.SAT R65, R5, R4, R65 ;  /* 0x0000000405417239 */ /* 0x000fe20000001441 */
[-C--:B------:R-:W-:Y:S01]  /*5bc0*/  IMAD R10, R53, R50.reuse, R10 ;  /* 0x00000032350a7224 */ /* 0x080fe200078e020a */
[----:B------:R-:W-:Y:S01]  /*5bd0*/  SHF.L.U32 R53, R59, 0x8, RZ ;  /* 0x000000083b357819 */ /* 0x000fe200000006ff */
[----:B------:R-:W-:Y:S01]  /*5be0*/  IMAD R15, R51, R50, R15 ;  /* 0x00000032330f7224 */ /* 0x000fe200078e020f */
[----:B------:R-:W-:Y:S01]  /*5bf0*/  SHF.L.U32 R51, R59, 0x10, RZ ;  /* 0x000000103b337819 */ /* 0x000fe200000006ff */
[C---:B------:R-:W-:Y:S01]  /*5c00*/  IMAD R12, R47.reuse, R16, RZ ;  /* 0x000000102f0c7224 */ /* 0x040fe200078e02ff */
[----:B------:R-:W-:Y:S01]  /*5c10*/  SHF.R.S32.HI R53, RZ, 0x18, R53 ;  /* 0x00000018ff357819 */ /* 0x000fe20000011435 */
[C---:B------:R-:W-:Y:S01]  /*5c20*/  IMAD R13, R47.reuse, R17, RZ ;  /* 0x000000112f0d7224 */ /* 0x040fe200078e02ff */
[----:B------:R-:W-:Y:S01]  /*5c30*/  SHF.R.S32.HI R51, RZ, 0x18, R51 ;  /* 0x00000018ff337819 */ /* 0x000fe20000011433 */
[----:B------:R-:W-:Y:S01]  /*5c40*/  IMAD R14, R47, R18, RZ ;  /* 0x000000122f0e7224 */ /* 0x000fe200078e02ff */
[----:B------:R-:W-:Y:S01]  /*5c50*/  I2IP.S8.S32.SAT R66, R15, R10, RZ ;  /* 0x0000000a0f427239 */ /* 0x000fe200000014ff */
[----:B------:R-:W-:Y:S01]  /*5c60*/  IMAD R12, R49, R50, R12 ;  /* 0x00000032310c7224 */ /* 0x000fe200078e020c */
[----:B------:R-:W-:Y:S01]  /*5c70*/  SHF.R.S32.HI R49, RZ, 0x18, R59 ;  /* 0x00000018ff317819 */ /* 0x000fe2000001143b */
[----:B------:R-:W-:Y:S01]  /*5c80*/  IMAD R19, R47, R19, RZ ;  /* 0x000000132f137224 */ /* 0x000fe200078e02ff */
[----:B------:R-:W-:Y:S01]  /*5c90*/  I2IP.S8.S32.SAT R66, R9, R8, R66 ;  /* 0x0000000809427239 */ /* 0x000fe20000001442 */
[-C--:B------:R-:W-:Y:S01]  /*5ca0*/  IMAD R13, R51, R50.reuse, R13 ;  /* 0x00000032330d7224 */ /* 0x080fe200078e020d */
[C---:B------:R-:W-:Y:S01]  /*5cb0*/  PRMT R51, R60.reuse, 0x8880, RZ ;  /* 0x000088803c337816 */ /* 0x040fe200000000ff */
[-C--:B------:R-:W-:Y:S01]  /*5cc0*/  IMAD R14, R53, R50.reuse, R14 ;  /* 0x00000032350e7224 */ /* 0x080fe200078e020e */
[----:B------:R-:W-:Y:S01]  /*5cd0*/  PRMT R53, R61, 0x8880, RZ ;  /* 0x000088803d357816 */ /* 0x000fe200000000ff */
[----:B------:R-:W-:Y:S01]  /*5ce0*/  IMAD R19, R49, R50, R19 ;  /* 0x0000003231137224 */ /* 0x000fe200078e0213 */
[----:B------:R-:W-:Y:S01]  /*5cf0*/  MOV R49, R51 ;  /* 0x0000003300317202 */ /* 0x000fe20000000f00 */
[----:B------:R-:W-:Y:S02]  /*5d00*/  IMAD R16, R47, R20, RZ ;  /* 0x000000142f107224 */ /* 0x000fe400078e02ff */
[C---:B------:R-:W-:Y:S01]  /*5d10*/  IMAD.U32 R52, R60.reuse, 0x10000, RZ ;  /* 0x000100003c347824 */ /* 0x040fe200078e00ff */
[----:B------:R-:W-:Y:S01]  /*5d20*/  I2IP.S8.S32.SAT R67, R19, R14, RZ ;  /* 0x0000000e13437239 */ /* 0x000fe200000014ff */
[----:B------:R-:W-:Y:S01]  /*5d30*/  IMAD R16, R49, R50, R16 ;  /* 0x0000003231107224 */ /* 0x000fe200078e0210 */
[----:B------:R-:W-:Y:S01]  /*5d40*/  SHF.L.U32 R49, R60, 0x8, RZ ;  /* 0x000000083c317819 */ /* 0x000fe200000006ff */
[C---:B------:R-:W-:Y:S01]  /*5d50*/  IMAD R17, R47.reuse, R21, RZ ;  /* 0x000000152f117224 */ /* 0x040fe200078e02ff */
[----:B------:R-:W-:Y:S01]  /*5d60*/  SHF.R.S32.HI R51, RZ, 0x18, R52 ;  /* 0x00000018ff337819 */ /* 0x000fe20000011434 */
[C---:B------:R-:W-:Y:S01]  /*5d70*/  IMAD R18, R47.reuse, R22, RZ ;  /* 0x000000162f127224 */ /* 0x040fe200078e02ff */
[----:B------:R-:W-:Y:S01]  /*5d80*/  SHF.R.S32.HI R49, RZ, 0x18, R49 ;  /* 0x00000018ff317819 */ /* 0x000fe20000011431 */
[----:B------:R-:W-:Y:S01]  /*5d90*/  IMAD R23, R47, R23, RZ ;  /* 0x000000172f177224 */ /* 0x000fe200078e02ff */
[----:B------:R-:W-:Y:S01]  /*5da0*/  I2IP.S8.S32.SAT R67, R13, R12, R67 ;  /* 0x0000000c0d437239 */ /* 0x000fe20000001443 */
[----:B------:R-:W-:Y:S01]  /*5db0*/  IMAD R17, R51, R50, R17 ;  /* 0x0000003233117224 */ /* 0x000fe200078e0211 */
[C---:B------:R-:W-:Y:S01]  /*5dc0*/  SHF.L.U32 R52, R61.reuse, 0x10, RZ ;  /* 0x000000103d347819 */ /* 0x040fe200000006ff */
[----:B------:R-:W-:Y:S01]  /*5dd0*/  IMAD.SHL.U32 R54, R61, 0x100, RZ ;  /* 0x000001003d367824 */ /* 0x000fe200078e00ff */
[----:B------:R-:W-:Y:S01]  /*5de0*/  SHF.R.S32.HI R51, RZ, 0x18, R60 ;  /* 0x00000018ff337819 */ /* 0x000fe2000001143c */
[----:B------:R-:W-:Y:S01]  /*5df0*/  IMAD R20, R47, R24, RZ ;  /* 0x000000182f147224 */ /* 0x000fe200078e02ff */
[----:B------:R1:W-:Y:S01]  /*5e00*/  STS.128 [R95+UR49+0x2200], R64 ;  /* 0x002200405f007988 */ /* 0x0003e20008000c31 */
[-C--:B------:R-:W-:Y:S01]  /*5e10*/  IMAD R18, R49, R50.reuse, R18 ;  /* 0x0000003231127224 */ /* 0x080fe200078e0212 */
[----:B------:R-:W-:Y:S01]  /*5e20*/  SHF.R.S32.HI R52, RZ, 0x18, R52 ;  /* 0x00000018ff347819 */ /* 0x000fe20000011434 */
[----:B------:R-:W-:Y:S01]  /*5e30*/  IMAD R21, R47, R25, RZ ;  /* 0x000000192f157224 */ /* 0x000fe200078e02ff */
[----:B------:R-:W-:Y:S01]  /*5e40*/  SHF.R.S32.HI R49, RZ, 0x18, R54 ;  /* 0x00000018ff317819 */ /* 0x000fe20000011436 */
[----:B------:R-:W-:Y:S01]  /*5e50*/  IMAD R23, R51, R50, R23 ;  /* 0x0000003233177224 */ /* 0x000fe200078e0217 */
[----:B------:R-:W-:Y:S01]  /*5e60*/  SHF.R.S32.HI R51, RZ, 0x18, R61 ;  /* 0x00000018ff337819 */ /* 0x000fe2000001143d */
[----:B------:R-:W-:Y:S01]  /*5e70*/  IMAD R22, R47, R26, RZ ;  /* 0x0000001a2f167224 */ /* 0x000fe200078e02ff */
[----:B------:R-:W-:Y:S01]  /*5e80*/  SHF.R.S32.HI R54, RZ, 0x18, R63 ;  /* 0x00000018ff367819 */ /* 0x000fe2000001143f */
[----:B------:R-:W-:Y:S01]  /*5e90*/  IMAD R20, R53, R50, R20 ;  /* 0x0000003235147224 */ /* 0x000fe200078e0214 */
[----:B------:R-:W-:Y:S01]  /*5ea0*/  I2IP.S8.S32.SAT R68, R23, R18, RZ ;  /* 0x0000001217447239 */ /* 0x000fe200000014ff */
[----:B------:R-:W-:Y:S01]  /*5eb0*/  IMAD R27, R47, R27, RZ ;  /* 0x0000001b2f1b7224 */ /* 0x000fe200078e02ff */
[----:B------:R-:W-:Y:S01]  /*5ec0*/  SHF.L.U32 R53, R62, 0x8, RZ ;  /* 0x000000083e357819 */ /* 0x000fe200000006ff */
[-C--:B------:R-:W-:Y:S01]  /*5ed0*/  IMAD R21, R52, R50.reuse, R21 ;  /* 0x0000003234157224 */ /* 0x080fe200078e0215 */
[C---:B------:R-:W-:Y:S01]  /*5ee0*/  SHF.L.U32 R52, R62.reuse, 0x10, RZ ;  /* 0x000000103e347819 */ /* 0x040fe200000006ff */
[----:B------:R-:W-:Y:S01]  /*5ef0*/  IMAD R22, R49, R50, R22 ;  /* 0x0000003231167224 */ /* 0x000fe200078e0216 */
[----:B------:R-:W-:Y:S01]  /*5f00*/  PRMT R49, R62, 0x8880, RZ ;  /* 0x000088803e317816 */ /* 0x000fe200000000ff */
[----:B------:R-:W-:Y:S01]  /*5f10*/  IMAD R24, R47, R28, RZ ;  /* 0x0000001c2f187224 */ /* 0x000fe200078e02ff */
[----:B------:R-:W-:Y:S01]  /*5f20*/  I2IP.S8.S32.SAT R68, R17, R16, R68 ;  /* 0x0000001011447239 */ /* 0x000fe20000001444 */
[----:B------:R-:W-:Y:S01]  /*5f30*/  IMAD R27, R51, R50, R27 ;  /* 0x00000032331b7224 */ /* 0x000fe200078e021b */
[----:B------:R-:W-:Y:S01]  /*5f40*/  SHF.R.S32.HI R51, RZ, 0x18, R52 ;  /* 0x00000018ff337819 */ /* 0x000fe20000011434 */
[C---:B------:R-:W-:Y:S01]  /*5f50*/  IMAD R25, R47.reuse, R29, RZ ;  /* 0x0000001d2f197224 */ /* 0x040fe200078e02ff */
[----:B------:R-:W-:Y:S01]  /*5f60*/  SHF.R.S32.HI R53, RZ, 0x18, R53 ;  /* 0x00000018ff357819 */ /* 0x000fe20000011435 */
[----:B------:R-:W-:Y:S01]  /*5f70*/  IMAD R26, R47, R30, RZ ;  /* 0x0000001e2f1a7224 */ /* 0x000fe200078e02ff */
[----:B------:R-:W-:Y:S01]  /*5f80*/  I2IP.S8.S32.SAT R69, R27, R22, RZ ;  /* 0x000000161b457239 */ /* 0x000fe200000014ff */
[-C--:B------:R-:W-:Y:S01]  /*5f90*/  IMAD R24, R49, R50.reuse, R24 ;  /* 0x0000003231187224 */ /* 0x080fe200078e0218 */
[----:B------:R-:W-:Y:S01]  /*5fa0*/  SHF.L.U32 R52, R63, 0x10, RZ ;  /* 0x000000103f347819 */ /* 0x000fe200000006ff */
[----:B------:R-:W-:Y:S01]  /*5fb0*/  IMAD R25, R51, R50, R25 ;  /* 0x0000003233197224 */ /* 0x000fe200078e0219 */
[----:B------:R-:W-:Y:S01]  /*5fc0*/  I2IP.S8.S32.SAT R69, R21, R20, R69 ;  /* 0x0000001415457239 */ /* 0x000fe20000001445 */
[----:B------:R-:W-:Y:S01]  /*5fd0*/  IMAD R26, R53, R50, R26 ;  /* 0x00000032351a7224 */ /* 0x000fe200078e021a */
[----:B------:R-:W-:Y:S01]  /*5fe0*/  SHF.R.S32.HI R49, RZ, 0x18, R62 ;  /* 0x00000018ff317819 */ /* 0x000fe2000001143e */
[----:B------:R-:W-:Y:S01]  /*5ff0*/  IMAD R31, R47, R31, RZ ;  /* 0x0000001f2f1f7224 */ /* 0x000fe200078e02ff */
[C---:B------:R-:W-:Y:S01]  /*6000*/  PRMT R51, R63.reuse, 0x8880, RZ ;  /* 0x000088803f337816 */ /* 0x040fe200000000ff */
[----:B------:R-:W-:Y:S01]  /*6010*/  IMAD.SHL.U32 R53, R63, 0x100, RZ ;  /* 0x000001003f357824 */ /* 0x000fe200078e00ff */
[----:B------:R-:W-:Y:S01]  /*6020*/  SHF.R.S32.HI R52, RZ, 0x18, R52 ;  /* 0x00000018ff347819 */ /* 0x000fe20000011434 */
[C---:B------:R-:W-:Y:S02]  /*6030*/  IMAD R28, R47.reuse, R32, RZ ;  /* 0x000000202f1c7224 */ /* 0x040fe400078e02ff */
[----:B------:R-:W-:Y:S01]  /*6040*/  IMAD R29, R47, R33, RZ ;  /* 0x000000212f1d7224 */ /* 0x000fe200078e02ff */
[----:B------:R-:W-:Y:S01]  /*6050*/  SHF.R.S32.HI R53, RZ, 0x18, R53 ;  /* 0x00000018ff357819 */ /* 0x000fe20000011435 */
[-C--:B------:R-:W-:Y:S02]  /*6060*/  IMAD R31, R49, R50.reuse, R31 ;  /* 0x00000032311f7224 */ /* 0x080fe400078e021f */
[----:B------:R-:W-:Y:S02]  /*6070*/  IMAD R28, R51, R50, R28 ;  /* 0x00000032331c7224 */ /* 0x000fe400078e021c */
[----:B------:R-:W-:Y:S01]  /*6080*/  IMAD R30, R47, R34, RZ ;  /* 0x000000222f1e7224 */ /* 0x000fe200078e02ff */
[----:B------:R-:W-:Y:S01]  /*6090*/  I2IP.S8.S32.SAT R75, R31, R26, RZ ;  /* 0x0000001a1f4b7239 */ /* 0x000fe200000014ff */
[----:B------:R-:W-:Y:S02]  /*60a0*/  IMAD R29, R52, R50, R29 ;  /* 0x00000032341d7224 */ /* 0x000fe400078e021d */
[----:B------:R-:W-:Y:S01]  /*60b0*/  IMAD R35, R47, R35, RZ ;  /* 0x000000232f237224 */ /* 0x000fe200078e02ff */
[----:B------:R-:W-:Y:S01]  /*60c0*/  I2IP.S8.S32.SAT R70, R25, R24, R75 ;  /* 0x0000001819467239 */ /* 0x000fe2000000144b */
[-C--:B------:R-:W-:Y:S01]  /*60d0*/  IMAD R30, R53, R50.reuse, R30 ;  /* 0x00000032351e7224 */ /* 0x080fe200078e021e */
[----:B------:R-:W-:Y:S01]  /*60e0*/  LEA R75, R100, UR49, 0x3 ;  /* 0x00000031644b7c11 */ /* 0x000fe2000f8e18ff */
[----:B------:R-:W-:Y:S05]  /*60f0*/  IMAD R35, R54, R50, R35 ;  /* 0x0000003236237224 */ /* 0x000fea00078e0223 */
[----:B------:R-:W-:Y:S04]  /*6100*/  I2IP.S8.S32.SAT R76, R35, R30, RZ ;  /* 0x0000001e234c7239 */ /* 0x000fe800000014ff */
[----:B------:R-:W-:Y:S02]  /*6110*/  I2IP.S8.S32.SAT R71, R29, R28, R76 ;  /* 0x0000001c1d477239 */ /* 0x000fe4000000144c */
[----:B------:R-:W-:Y:S03]  /*6120*/  @P6 SHF.L.U32 R76, R99, 0x1f, RZ ;  /* 0x0000001f634c6819 */ /* 0x000fe600000006ff */
[----:B------:R1:W-:Y:S01]  /*6130*/  STS.128 [R112+0x2210], R68 ;  /* 0x0022104470007388 */ /* 0x0003e20000000c00 */
[----:B------:R-:W-:Y:S01]  /*6140*/  @!PT LDS RZ, [RZ] ;  /* 0x00000000fffff984 */ /* 0x000fe20000000800 */
[----:B------:R-:W-:Y:S01]  /*6150*/  @!PT LDS RZ, [RZ] ;  /* 0x00000000fffff984 */ /* 0x000fe20000000800 */
[----:B------:R-:W-:Y:S01]  /*6160*/  @!PT LDS RZ, [RZ] ;  /* 0x00000000fffff984 */ /* 0x000fe20000000800 */
[----:B------:R-:W-:Y:S01]  /*6170*/  @!PT LDS RZ, [RZ] ;  /* 0x00000000fffff984 */ /* 0x000fe20000000800 */
[----:B------:R2:W-:Y:S07]  /*6180*/  MEMBAR.ALL.CTA ;  /* 0x0000000000007992 */ /* 0x0005ee0000008000 */
[----:B--2---:R-:W2:Y:S02]  /*6190*/  FENCE.VIEW.ASYNC.S ;  /* 0x00000000000073c6 */ /* 0x004ea40000000000 */
[----:B--2---:R-:W-:Y:S06]  /*61a0*/  BAR.SYNC.DEFER_BLOCKING 0x1, 0x80 ;  /* 0x0042000000007b1d */ /* 0x004fec0000010000 */
[----:B------:R-:W-:Y:S05]  /*61b0*/  @P0 BRA `(.L_x_95) ;  /* 0x0000000000280947 */ /* 0x000fea0003800000 */
[----:B------:R-:W-:Y:S02]  /*61c0*/  UIADD3 UR4, UPT, UPT, UR49, 0x2200, URZ ;  /* 0x0000220031047890 */ /* 0x000fe4000fffe0ff */
[----:B------:R-:W-:Y:S01]  /*61d0*/  UIADD3 UR6, UP0, UPT, UR52, 0x680, URZ ;  /* 0x0000068034067890 */ /* 0x000fe2000ff1e0ff */
[----:B------:R-:W-:Y:S03]  /*61e0*/  UMOV UR43, UR36 ;  /* 0x00000024002b7c82 */ /* 0x000fe60008000000 */
[----:B------:R-:W-:Y:S01]  /*61f0*/  MOV R104, UR4 ;  /* 0x0000000400687c02 */ /* 0x000fe20008000f00 */
[----:B------:R-:W-:Y:S03]  /*6200*/  UIADD3.X UR7, UPT, UPT, URZ, UR53, URZ, UP0, !UPT ;  /* 0x00000035ff077290 */ /* 0x000fe600087fe4ff */
[----:B------:R-:W-:Y:S11]  /*6210*/  R2UR UR40, R104 ;  /* 0x00000000682872ca */ /* 0x000ff600000e0000 */
[----:B------:R-:W-:Y:S02]  /*6220*/  @!UPT UIADD3 URZ, UPT, UPT, URZ, URZ, URZ ;  /* 0x000000fffffff290 */ /* 0x000fe4000fffe0ff */
[----:B------:R2:W-:Y:S01]  /*6230*/  UTMASTG.3D [UR40], [UR6] ;  /* 0x00000028060073b5 */ /* 0x0005e20008010000 */
[----:B------:R0:W-:Y:S01]  /*6240*/  UTMACMDFLUSH ;  /* 0x00000000000079b7 */ /* 0x0001e20000000000 */
[----:B--2---:R-:W-:Y:S04]  /*6250*/  DEPBAR.LE SB0, 0x1 ;  /* 0x000080400000791a */ /* 0x004fe80000000000 */
.L_x_95:
[----:B------:R-:W-:Y:S05]  /*6260*/  BSYNC.RECONVERGENT B0 ;  /* 0x0000000000007941 */ /* 0x000fea0003800200 */
.L_x_94:
[----:B------:R-:W-:Y:S06]  /*6270*/  BAR.SYNC.DEFER_BLOCKING 0x1, 0x80 ;  /* 0x0042000000007b1d */ /* 0x000fec0000010000 */
[----:B------:R-:W2:Y:S01]  /*6280*/  @P6 SYNCS.PHASECHK.TRANS64.TRYWAIT P0, [R75+URZ+0x40], R76 ;  /* 0x0000404c4b0065a7 */ /* 0x000ea200080011ff */
[----:B------:R-:W-:Y:S01]  /*6290*/  BSSY B1, `(.L_x_96) ;  /* 0x000001f000017945 */ /* 0x000fe20003800000 */
[----:B--2---:R-:W-:Y:S03]  /*62a0*/  @P6 SEL R55, RZ, 0x1, !P0 ;  /* 0x00000001ff376807 */ /* 0x004fe60004000000 */
[----:B------:R-:W-:Y:S05]  /*62b0*/  @!P6 BRA `(.L_x_97) ;  /* 0x000000000070e947 */ /* 0x000fea0003800000 */
[----:B------:R-:W-:Y:S01]  /*62c0*/  ISETP.NE.AND P1, PT, R72, RZ, PT ;  /* 0x000000ff4800720c */ /* 0x000fe20003f25270 */
[----:B------:R-:W-:Y:S01]  /*62d0*/  BSSY B0, `(.L_x_98) ;  /* 0x0000008000007945 */ /* 0x000fe20003800000 */
[----:B------:R-:W-:Y:S11]  /*62e0*/  ISETP.NE.AND P0, PT, R55, RZ, PT ;  /* 0x000000ff3700720c */ /* 0x000ff60003f05270 */
[----:B------:R-:W-:Y:S04]  /*62f0*/  @P1 IMAD R74, R100, 0x1000, R74 ;  /* 0x00001000644a1824 */ /* 0x000fe800078e024a */
[----:B------:R-:W-:Y:S01]  /*6300*/  @P1 IMAD.IADD R73, R73, 0x1, R74 ;  /* 0x0000000149491824 */ /* 0x000fe200078e024a */
[----:B------:R-:W-:Y:S06]  /*6310*/  @P0 BRA `(.L_x_99) ;  /* 0x00000000000c0947 */ /* 0x000fec0003800000 */
[----:B------:R-:W-:Y:S04]  /*6320*/  SHF.L.U32 R0, R99, 0x1f, RZ ;  /* 0x0000001f63007819 */ /* 0x000fe800000006ff */
[----:B------:R-:W2:Y:S02]  /*6330*/  SYNCS.PHASECHK.TRANS64.TRYWAIT P0, [R75+URZ+0x40], R0 ;  /* 0x000040004b0075a7 */ /* 0x000ea400080011ff */
[----:B--2---:R-:W-:Y:S05]  /*6340*/  @!P0 BRA `(.L_x_100) ;  /* 0x0000001400c88947 */ /* 0x004fea0003800000 */
.L_x_99:
[----:B------:R-:W-:Y:S05]  /*6350*/  BSYNC B0 ;  /* 0x0000000000007941 */ /* 0x000fea0003800000 */
.L_x_98:
[----:B------:R-:W-:Y:S01]  /*6360*/  ISETP.NE.AND P0, PT, R72, RZ, PT ;  /* 0x000000ff4800720c */ /* 0x000fe20003f05270 */
[----:B--2---:R-:W-:Y:S02]  /*6370*/  VIADD R75, R75, 0x50 ;  /* 0x000000504b4b7836 */ /* 0x004fe40000000000 */
[----:B------:R-:W-:Y:S02]  /*6380*/  IMAD.U32 R0, RZ, RZ, UR37 ;  /* 0x00000025ff007e24 */ /* 0x000fe4000f8e00ff */
[----:B------:R-:W-:Y:S03]  /*6390*/  VIADD R100, R100, 0x1 ;  /* 0x0000000164647836 */ /* 0x000fe60000000000 */
[----:B------:R-:W-:Y:S05]  /*63a0*/  PRMT R0, R0, 0x654, R75 ;  /* 0x0000065400007816 */ /* 0x000fea000000004b */
[----:B------:R2:W3:Y:S04]  /*63b0*/  @P0 LDS.128 R56, [R74+0x200] ;  /* 0x000200004a380984 */ /* 0x0004e80000000c00 */
[----:B------:R2:W4:Y:S01]  /*63c0*/  @P0 LDS.128 R60, [R73+0x210] ;  /* 0x00021000493c0984 */ /* 0x0005220000000c00 */
        /* <DEDUP_REMOVED lines=10> */
[----:B--23--:R-:W-:Y:S02]  /*6470*/  LOP3.LUT R99, R99, R0, RZ, 0x3c, !PT ;  /* 0x0000000063637212 */ /* 0x00cfe400078e3cff */
.L_x_97:
[----:B------:R-:W-:Y:S05]  /*6480*/  BSYNC B1 ;  /* 0x0000000000017941 */ /* 0x000fea0003800000 */
.L_x_96:
[----:B------:R-:W-:Y:S05]  /*6490*/  VIADD R3, R48, 0x40 ;  /* 0x0000004030037836 */ /* 0x000fea0000000000 */
[----:B------:R-:W-:Y:S04]  /*64a0*/  SHF.R.U32.HI R3, RZ, 0x15, R3 ;  /* 0x00000015ff037819 */ /* 0x000fe80000011603 */
[----:B------:R-:W-:Y:S11]  /*64b0*/  LOP3.LUT P0, RZ, R3, 0x3, R96, 0x48, !PT ;  /* 0x0000000303ff7812 */ /* 0x000ff60007804860 */
[----:B------:R-:W-:Y:S02]  /*64c0*/  @!UPT UIADD3 URZ, UPT, UPT, URZ, URZ, URZ ;  /* 0x000000fffffff290 */ /* 0x000fe4000fffe0ff */
[----:B------:R-:W-:Y:S05]  /*64d0*/  @!P0 BRA `(.L_x_101) ;  /* 0x0000000000408947 */ /* 0x000fea0003800000 */
[----:B------:R-:W2:Y:S01]  /*64e0*/  LDCU.64 UR8, c[0x4][0x70] ;  /* 0x01000e00ff0877ac */ /* 0x000ea20008000a00 */
[----:B------:R-:W-:Y:S01]  /*64f0*/  MOV R3, 0x0 ;  /* 0x0000000000037802 */ /* 0x000fe20000000f00 */
[----:B------:R-:W-:Y:S02]  /*6500*/  HFMA2 R12, -RZ, RZ, 0, 5.9604644775390625e-08 ;  /* 0x00000001ff0c7431 */ /* 0x000fe400000001ff */
[----:B------:R-:W-:Y:S02]  /*6510*/  IMAD.MOV.U32 R8, RZ, RZ, 0x192 ;  /* 0x00000192ff087424 */ /* 0x000fe400078e00ff */
[----:B------:R-:W-:Y:S01]  /*6520*/  IMAD.MOV.U32 R13, RZ, RZ, RZ ;  /* 0x000000ffff0d7224 */ /* 0x000fe200078e00ff */
[----:B------:R-:W3:Y:S01]  /*6530*/  LDCU.64 UR6, c[0x4][0x78] ;  /* 0x01000f00ff0677ac */ /* 0x000ee20008000a00 */
[----:B------:R-:W1:Y:S01]  /*6540*/  LDC.64 R2, c[0x4][R3] ;  /* 0x0100000003027b82 */ /* 0x000e620000000a00 */
[----:B------:R-:W5:Y:S01]  /*6550*/  LDCU.64 UR4, c[0x4][0x10] ;  /* 0x01000200ff0477ac */ /* 0x000f620008000a00 */
[----:B--2---:R-:W-:Y:S01]  /*6560*/  MOV R5, UR9 ;  /* 0x0000000900057c02 */ /* 0x004fe20008000f00 */
[----:B------:R-:W-:Y:S01]  /*6570*/  IMAD.U32 R4, RZ, RZ, UR8 ;  /* 0x00000008ff047e24 */ /* 0x000fe2000f8e00ff */
[----:B---3--:R-:W-:Y:S01]  /*6580*/  MOV R7, UR7 ;  /* 0x0000000700077c02 */ /* 0x008fe20008000f00 */
[----:B------:R-:W-:Y:S01]  /*6590*/  IMAD.U32 R6, RZ, RZ, UR6 ;  /* 0x00000006ff067e24 */ /* 0x000fe2000f8e00ff */
[----:B-----5:R-:W-:Y:S01]  /*65a0*/  MOV R11, UR5 ;  /* 0x00000005000b7c02 */ /* 0x020fe20008000f00 */
[----:B------:R-:W-:Y:S02]  /*65b0*/  IMAD.U32 R10, RZ, RZ, UR4 ;  /* 0x00000004ff0a7e24 */ /* 0x000fe4000f8e00ff */
[----:B------:R-:W-:Y:S07]  /*65c0*/  LEPC R20, `(.L_x_101) ;  /* 0x000000001014794e */ /* 0x000fee0000000000 */
[----:B-1--4-:R-:W-:Y:S05]  /*65d0*/  CALL.ABS.NOINC R2 ;  /* 0x0000000002007343 */ /* 0x012fea0003c00000 */
.L_x_101:
[----:B------:R-:W-:Y:S01]  /*65e0*/  ISETP.NE.AND P0, PT, R105, RZ, PT ;  /* 0x000000ff6900720c */ /* 0x000fe20003f05270 */
[----:B------:R-:W-:Y:S05]  /*65f0*/  WARPSYNC.ALL ;  /* 0x0000000000007948 */ /* 0x000fea0003800000 */
[----:B------:R-:W-:Y:S01]  /*6600*/  IMAD.SHL.U32 R80, R57, 0x100, RZ ;  /* 0x0000010039507824 */ /* 0x000fe200078e00ff */
[----:B------:R-:W-:Y:S01]  /*6610*/  R2UR UR4, R48 ;  /* 0x00000000300472ca */ /* 0x000fe200000e0000 */
[----:B------:R-:W-:Y:S01]  /*6620*/  IMAD.SHL.U32 R74, R59, 0x100, RZ ;  /* 0x000001003b4a7824 */ /* 0x000fe200078e00ff */
[C---:B------:R-:W-:Y:S01]  /*6630*/  SHF.L.U32 R51, R56.reuse, 0x10, RZ ;  /* 0x0000001038337819 */ /* 0x040fe200000006ff */
[----:B-1--4-:R-:W-:Y:S01]  /*6640*/  IMAD.SHL.U32 R68, R61, 0x100, RZ ;  /* 0x000001003d447824 */ /* 0x012fe200078e00ff */
[C---:B------:R-:W-:Y:S01]  /*6650*/  PRMT R49, R56.reuse, 0x8880, RZ ;  /* 0x0000888038317816 */ /* 0x040fe200000000ff */
[----:B------:R-:W-:Y:S01]  /*6660*/  BSSY.RECONVERGENT B0, `(.L_x_102) ;  /* 0x000009e000007945 */ /* 0x000fe20003800200 */
[----:B------:R-:W-:Y:S02]  /*6670*/  SHF.L.U32 R53, R56, 0x8, RZ ;  /* 0x0000000838357819 */ /* 0x000fe400000006ff */
[----:B------:R-:W-:Y:S02]  /*6680*/  SHF.R.S32.HI R51, RZ, 0x18, R51 ;  /* 0x00000018ff337819 */ /* 0x000fe40000011433 */
[C---:B------:R-:W-:Y:S02]  /*6690*/  PRMT R82, R57.reuse, 0x8880, RZ ;  /* 0x0000888039527816 */ /* 0x040fe400000000ff */
[----:B------:R-:W-:Y:S01]  /*66a0*/  SHF.R.S32.HI R53, RZ, 0x18, R53 ;  /* 0x00000018ff357819 */ /* 0x000fe20000011435 */
[----:B------:R-:W-:Y:S01]  /*66b0*/  LDTM.16dp32bit_t0_t15.x32 R4, tmem[UR4+0x40] ;  /* 0x00004004000479ee */ /* 0x000fe20008a80000 */
[----:B------:R-:W1:Y:S01]  /*66c0*/  LDTM.16dp32bit_t16_t31.x32 R4, tmem[UR4+0x60] ;  /* 0x00006004000479ee */ /* 0x000e620008aa0000 */
[----:B------:R-:W-:Y:S01]  /*66d0*/  NOP ;  /* 0x0000000000007918 */ /* 0x000fe20000000000 */
[----:B------:R-:W-:Y:S02]  /*66e0*/  R2UR UR5, R108 ;  /* 0x000000006c0572ca */ /* 0x000fe400000e0000 */
[----:B------:R-:W-:Y:S02]  /*66f0*/  SHF.R.S32.HI R52, RZ, 0x18, R56 ;  /* 0x00000018ff347819 */ /* 0x000fe40000011438 */
[----:B------:R-:W-:Y:S02]  /*6700*/  SHF.L.U32 R81, R57, 0x10, RZ ;  /* 0x0000001039517819 */ /* 0x000fe400000006ff */
[C---:B------:R-:W-:Y:S02]  /*6710*/  PRMT R79, R58.reuse, 0x8880, RZ ;  /* 0x000088803a4f7816 */ /* 0x040fe400000000ff */
[----:B------:R-:W-:Y:S02]  /*6720*/  SHF.R.S32.HI R54, RZ, 0x18, R57 ;  /* 0x00000018ff367819 */ /* 0x000fe40000011439 */
[----:B------:R-:W-:Y:S02]  /*6730*/  SHF.L.U32 R78, R58, 0x10, RZ ;  /* 0x000000103a4e7819 */ /* 0x000fe400000006ff */
[C---:B------:R-:W-:Y:S01]  /*6740*/  PRMT R76, R59.reuse, 0x8880, RZ ;  /* 0x000088803b4c7816 */ /* 0x040fe200000000ff */
[----:B------:R-:W-:Y:S01]  /*6750*/  UIADD3 UR5, UPT, UPT, UR5, 0xb0, URZ ;  /* 0x000000b005057890 */ /* 0x000fe2000fffe0ff */
[----:B------:R-:W-:Y:S02]  /*6760*/  SHF.R.S32.HI R55, RZ, 0x18, R58 ;  /* 0x00000018ff377819 */ /* 0x000fe4000001143a */
[----:B------:R-:W-:Y:S01]  /*6770*/  SHF.L.U32 R75, R59, 0x10, RZ ;  /* 0x000000103b4b7819 */ /* 0x000fe200000006ff */
[----:B------:R-:W-:Y:S01]  /*6780*/  UPRMT UR5, UR37, 0x654, UR5 ;  /* 0x0000065425057896 */ /* 0x000fe20008000005 */
[C---:B------:R-:W-:Y:S02]  /*6790*/  PRMT R73, R60.reuse, 0x8880, RZ ;  /* 0x000088803c497816 */ /* 0x040fe400000000ff */
[----:B------:R-:W-:Y:S01]  /*67a0*/  SHF.R.S32.HI R56, RZ, 0x18, R59 ;  /* 0x00000018ff387819 */ /* 0x000fe2000001143b */
[C---:B-1----:R-:W-:Y:S01]  /*67b0*/  IMAD R4, R47.reuse, R4, RZ ;  /* 0x000000042f047224 */ /* 0x042fe200078e02ff */
[----:B------:R-:W-:Y:S01]  /*67c0*/  SHF.L.U32 R72, R60, 0x10, RZ ;  /* 0x000000103c487819 */ /* 0x000fe200000006ff */
[----:B------:R-:W-:Y:S01]  /*67d0*/  IMAD R5, R47, R5, RZ ;  /* 0x000000052f057224 */ /* 0x000fe200078e02ff */
[----:B------:R-:W-:Y:S01]  /*67e0*/  PRMT R70, R61, 0x8880, RZ ;  /* 0x000088803d467816 */ /* 0x000fe200000000ff */
[----:B------:R-:W-:Y:S01]  /*67f0*/  IMAD R6, R47, R6, RZ ;  /* 0x000000062f067224 */ /* 0x000fe200078e02ff */
[----:B------:R-:W-:Y:S01]  /*6800*/  SYNCS.ARRIVE.TRANS64.RED.A1T0 RZ, [UR5], RZ ;  /* 0x000000ffffff79a7 */ /* 0x000fe20008100405 */
[----:B------:R-:W-:Y:S01]  /*6810*/  IMAD R4, R49, R50, R4 ;  /* 0x0000003231047224 */ /* 0x000fe200078e0204 */
[----:B------:R-:W-:Y:S01]  /*6820*/  MOV R49, R82 ;  /* 0x0000005200317202 */ /* 0x000fe20000000f00 */
[----:B------:R-:W-:Y:S01]  /*6830*/  IMAD R7, R47, R7, RZ ;  /* 0x000000072f077224 */ /* 0x000fe200078e02ff */
[----:B------:R-:W-:Y:S01]  /*6840*/  SHF.R.S32.HI R57, RZ, 0x18, R60 ;  /* 0x00000018ff397819 */ /* 0x000fe2000001143c */
[-C--:B------:R-:W-:Y:S01]  /*6850*/  IMAD R5, R51, R50.reuse, R5 ;  /* 0x0000003233057224 */ /* 0x080fe200078e0205 */
[----:B------:R-:W-:Y:S01]  /*6860*/  SHF.R.S32.HI R51, RZ, 0x18, R81 ;  /* 0x00000018ff337819 */ /* 0x000fe20000011451 */
[----:B------:R-:W-:Y:S01]  /*6870*/  IMAD R6, R53, R50, R6 ;  /* 0x0000003235067224 */ /* 0x000fe200078e0206 */
[----:B------:R-:W-:Y:S01]  /*6880*/  SHF.R.S32.HI R53, RZ, 0x18, R80 ;  /* 0x00000018ff357819 */ /* 0x000fe20000011450 */
[----:B------:R-:W-:Y:S01]  /*6890*/  IMAD R8, R47, R8, RZ ;  /* 0x000000082f087224 */ /* 0x000fe200078e02ff */
[----:B------:R-:W-:Y:S01]  /*68a0*/  SHF.L.U32 R69, R61, 0x10, RZ ;  /* 0x000000103d457819 */ /* 0x000fe200000006ff */
[----:B------:R-:W-:Y:S01]  /*68b0*/  IMAD R7, R52, R50, R7 ;  /* 0x0000003234077224 */ /* 0x000fe200078e0207 */
[----:B------:R-:W-:Y:S01]  /*68c0*/  SHF.R.S32.HI R52, RZ, 0x18, R75 ;  /* 0x00000018ff347819 */ /* 0x000fe2000001144b */
[C---:B------:R-:W-:Y:S01]  /*68d0*/  IMAD R9, R47.reuse, R9, RZ ;  /* 0x000000092f097224 */ /* 0x040fe200078e02ff */
[----:B------:R-:W-:Y:S01]  /*68e0*/  PRMT R67, R62, 0x8880, RZ ;  /* 0x000088803e437816 */ /* 0x000fe200000000ff */
[----:B------:R-:W-:Y:S01]  /*68f0*/  IMAD R10, R47, R10, RZ ;  /* 0x0000000a2f0a7224 */ /* 0x000fe200078e02ff */
[----:B------:R-:W-:Y:S01]  /*6900*/  I2IP.S8.S32.SAT R108, R7, R6, RZ ;  /* 0x00000006076c7239 */ /* 0x000fe200000014ff */
[----:B------:R-:W-:Y:S01]  /*6910*/  IMAD R8, R49, R50, R8 ;  /* 0x0000003231087224 */ /* 0x000fe200078e0208 */
[----:B------:R-:W-:Y:S01]  /*6920*/  MOV R49, R79 ;  /* 0x0000004f00317202 */ /* 0x000fe20000000f00 */
[----:B------:R-:W-:Y:S01]  /*6930*/  IMAD R11, R47, R11, RZ ;  /* 0x0000000b2f0b7224 */ /* 0x000fe200078e02ff */
[----:B------:R-:W-:Y:S01]  /*6940*/  I2IP.S8.S32.SAT R108, R5, R4, R108 ;  /* 0x00000004056c7239 */ /* 0x000fe2000000146c */
[-C--:B------:R-:W-:Y:S01]  /*6950*/  IMAD R9, R51, R50.reuse, R9 ;  /* 0x0000003233097224 */ /* 0x080fe200078e0209 */
[----:B------:R-:W-:Y:S01]  /*6960*/  SHF.R.S32.HI R51, RZ, 0x18, R78 ;  /* 0x00000018ff337819 */ /* 0x000fe2000001144e */
[----:B------:R-:W-:Y:S01]  /*6970*/  IMAD R10, R53, R50, R10 ;  /* 0x00000032350a7224 */ /* 0x000fe200078e020a */
[----:B------:R-:W-:Y:S01]  /*6980*/  SHF.R.S32.HI R53, RZ, 0x18, R74 ;  /* 0x00000018ff357819 */ /* 0x000fe2000001144a */
[C---:B------:R-:W-:Y:S01]  /*6990*/  IMAD R12, R47.reuse, R12, RZ ;  /* 0x0000000c2f0c7224 */ /* 0x040fe200078e02ff */
[----:B------:R-:W-:Y:S01]  /*69a0*/  SHF.L.U32 R77, R58, 0x8, RZ ;  /* 0x000000083a4d7819 */ /* 0x000fe200000006ff */
[-C--:B------:R-:W-:Y:S01]  /*69b0*/  IMAD R11, R54, R50.reuse, R11 ;  /* 0x00000032360b7224 */ /* 0x080fe200078e020b */
[----:B------:R-:W-:Y:S01]  /*69c0*/  SHF.R.S32.HI R58, RZ, 0x18, R61 ;  /* 0x00000018ff3a7819 */ /* 0x000fe2000001143d */
[----:B------:R-:W-:Y:S01]  /*69d0*/  IMAD R13, R47, R13, RZ ;  /* 0x0000000d2f0d7224 */ /* 0x000fe200078e02ff */
[----:B------:R-:W-:Y:S01]  /*69e0*/  SHF.L.U32 R66, R62, 0x10, RZ ;  /* 0x000000103e427819 */ /* 0x000fe200000006ff */
[----:B------:R-:W-:Y:S01]  /*69f0*/  IMAD R12, R49, R50, R12 ;  /* 0x00000032310c7224 */ /* 0x000fe200078e020c */
[----:B------:R-:W-:Y:S01]  /*6a00*/  SHF.R.S32.HI R49, RZ, 0x18, R77 ;  /* 0x00000018ff317819 */ /* 0x000fe2000001144d */
[----:B------:R-:W-:Y:S01]  /*6a10*/  IMAD R14, R47, R14, RZ ;  /* 0x0000000e2f0e7224 */ /* 0x000fe200078e02ff */
[----:B------:R-:W-:Y:S01]  /*6a20*/  I2IP.S8.S32.SAT R109, R11, R10, RZ ;  /* 0x0000000a0b6d7239 */ /* 0x000fe200000014ff */
[----:B------:R-:W-:Y:S01]  /*6a30*/  IMAD R15, R47, R15, RZ ;  /* 0x0000000f2f0f7224 */ /* 0x000fe200078e02ff */
[----:B------:R-:W-:Y:S01]  /*6a40*/  PRMT R64, R63, 0x8880, RZ ;  /* 0x000088803f407816 */ /* 0x000fe200000000ff */
[----:B------:R-:W-:Y:S01]  /*6a50*/  IMAD R13, R51, R50, R13 ;  /* 0x00000032330d7224 */ /* 0x000fe200078e020d */
[----:B------:R-:W-:Y:S01]  /*6a60*/  MOV R51, R76 ;  /* 0x0000004c00337202 */ /* 0x000fe20000000f00 */
[----:B------:R-:W-:Y:S01]  /*6a70*/  IMAD R16, R47, R16, RZ ;  /* 0x000000102f107224 */ /* 0x000fe200078e02ff */
[----:B------:R-:W-:Y:S01]  /*6a80*/  I2IP.S8.S32.SAT R109, R9, R8, R109 ;  /* 0x00000008096d7239 */ /* 0x000fe2000000146d */
[-C--:B------:R-:W-:Y:S01]  /*6a90*/  IMAD R14, R49, R50.reuse, R14 ;  /* 0x00000032310e7224 */ /* 0x080fe200078e020e */
[----:B------:R-:W-:Y:S01]  /*6aa0*/  SHF.R.S32.HI R59, RZ, 0x18, R62 ;  /* 0x00000018ff3b7819 */ /* 0x000fe2000001143e */
[----:B------:R-:W-:Y:S01]  /*6ab0*/  IMAD R17, R47, R17, RZ ;  /* 0x000000112f117224 */ /* 0x000fe200078e02ff */
[----:B------:R-:W-:Y:S01]  /*6ac0*/  SHF.L.U32 R71, R60, 0x8, RZ ;  /* 0x000000083c477819 */ /* 0x000fe200000006ff */
[----:B------:R-:W-:Y:S01]  /*6ad0*/  IMAD R15, R55, R50, R15 ;  /* 0x00000032370f7224 */ /* 0x000fe200078e020f */
[----:B------:R-:W-:Y:S01]  /*6ae0*/  SHF.R.S32.HI R60, RZ, 0x18, R63 ;  /* 0x00000018ff3c7819 */ /* 0x000fe2000001143f */
[----:B------:R-:W-:Y:S01]  /*6af0*/  IMAD R18, R47, R18, RZ ;  /* 0x000000122f127224 */ /* 0x000fe200078e02ff */
[----:B------:R-:W-:Y:S01]  /*6b00*/  SHF.L.U32 R65, R62, 0x8, RZ ;  /* 0x000000083e417819 */ /* 0x000fe200000006ff */
[----:B------:R-:W-:Y:S01]  /*6b10*/  IMAD R16, R51, R50, R16 ;  /* 0x0000003233107224 */ /* 0x000fe200078e0210 */
[----:B------:R-:W-:Y:S01]  /*6b20*/  I2IP.S8.S32.SAT R110, R15, R14, RZ ;  /* 0x0000000e0f6e7239 */ /* 0x000fe200000014ff */
[----:B------:R-:W-:Y:S01]  /*6b30*/  IMAD R19, R47, R19, RZ ;  /* 0x000000132f137224 */ /* 0x000fe200078e02ff */
[----:B------:R-:W-:Y:S01]  /*6b40*/  SHF.R.S32.HI R51, RZ, 0x18, R72 ;  /* 0x00000018ff337819 */ /* 0x000fe20000011448 */
[----:B------:R-:W-:Y:S01]  /*6b50*/  IMAD R17, R52, R50, R17 ;  /* 0x0000003234117224 */ /* 0x000fe200078e0211 */
[----:B------:R-:W-:Y:S01]  /*6b60*/  I2IP.S8.S32.SAT R110, R13, R12, R110 ;  /* 0x0000000c0d6e7239 */ /* 0x000fe2000000146e */
[----:B------:R-:W-:Y:S01]  /*6b70*/  IMAD R0, R47, R20, RZ ;  /* 0x000000142f007224 */ /* 0x000fe200078e02ff */
[----:B------:R-:W-:Y:S01]  /*6b80*/  SHF.R.S32.HI R52, RZ, 0x18, R71 ;  /* 0x00000018ff347819 */ /* 0x000fe20000011447 */
[-C--:B------:R-:W-:Y:S01]  /*6b90*/  IMAD R18, R53, R50.reuse, R18 ;  /* 0x0000003235127224 */ /* 0x080fe200078e0212 */
[----:B------:R-:W-:Y:S01]  /*6ba0*/  SHF.R.S32.HI R53, RZ, 0x18, R68 ;  /* 0x00000018ff357819 */ /* 0x000fe20000011444 */
[----:B------:R-:W-:Y:S01]  /*6bb0*/  IMAD.MOV.U32 R49, RZ, RZ, R73 ;  /* 0x000000ffff317224 */ /* 0x000fe200078e0049 */
[----:B------:R-:W-:Y:S01]  /*6bc0*/  SHF.L.U32 R62, R63, 0x10, RZ ;  /* 0x000000103f3e7819 */ /* 0x000fe200000006ff */
[C---:B------:R-:W-:Y:S02]  /*6bd0*/  IMAD R2, R47.reuse, R21, RZ ;  /* 0x000000152f027224 */ /* 0x040fe400078e02ff */
[----:B------:R-:W-:Y:S02]  /*6be0*/  IMAD R19, R56, R50, R19 ;  /* 0x0000003238137224 */ /* 0x000fe400078e0213 */
[----:B------:R-:W-:Y:S02]  /*6bf0*/  IMAD R3, R47, R22, RZ ;  /* 0x000000162f037224 */ /* 0x000fe400078e02ff */
[----:B------:R-:W-:Y:S01]  /*6c00*/  IMAD R0, R49, R50, R0 ;  /* 0x0000003231007224 */ /* 0x000fe200078e0200 */
[----:B------:R-:W-:Y:S01]  /*6c10*/  I2IP.S8.S32.SAT R111, R19, R18, RZ ;  /* 0x00000012136f7239 */ /* 0x000fe200000014ff */
[----:B------:R-:W-:Y:S01]  /*6c20*/  IMAD R23, R47, R23, RZ ;  /* 0x000000172f177224 */ /* 0x000fe200078e02ff */
[----:B------:R-:W-:Y:S01]  /*6c30*/  MOV R49, R70 ;  /* 0x0000004600317202 */ /* 0x000fe20000000f00 */
[----:B------:R-:W-:Y:S01]  /*6c40*/  IMAD R2, R51, R50, R2 ;  /* 0x0000003233027224 */ /* 0x000fe200078e0202 */
[----:B------:R-:W-:Y:S01]  /*6c50*/  I2IP.S8.S32.SAT R111, R17, R16, R111 ;  /* 0x00000010116f7239 */ /* 0x000fe2000000146f */
[C---:B------:R-:W-:Y:S01]  /*6c60*/  IMAD R20, R47.reuse, R24, RZ ;  /* 0x000000182f147224 */ /* 0x040fe200078e02ff */
[----:B------:R-:W-:Y:S01]  /*6c70*/  SHF.R.S32.HI R51, RZ, 0x18, R69 ;  /* 0x00000018ff337819 */ /* 0x000fe20000011445 */
[-C--:B------:R-:W-:Y:S01]  /*6c80*/  IMAD R3, R52, R50.reuse, R3 ;  /* 0x0000003234037224 */ /* 0x080fe200078e0203 */
[----:B------:R-:W-:Y:S01]  /*6c90*/  SHF.R.S32.HI R52, RZ, 0x18, R62 ;  /* 0x00000018ff347819 */ /* 0x000fe2000001143e */
[----:B------:R-:W-:Y:S01]  /*6ca0*/  IMAD R21, R47, R25, RZ ;  /* 0x000000192f157224 */ /* 0x000fe200078e02ff */
[----:B------:R1:W-:Y:S01]  /*6cb0*/  STS.128 [R95+UR49+0x3200], R108 ;  /* 0x0032006c5f007988 */ /* 0x0003e20008000c31 */
[----:B------:R-:W-:Y:S02]  /*6cc0*/  IMAD R23, R57, R50, R23 ;  /* 0x0000003239177224 */ /* 0x000fe400078e0217 */
[----:B------:R-:W-:Y:S02]  /*6cd0*/  IMAD R22, R47, R26, RZ ;  /* 0x0000001a2f167224 */ /* 0x000fe400078e02ff */
[-C--:B------:R-:W-:Y:S01]  /*6ce0*/  IMAD R20, R49, R50.reuse, R20 ;  /* 0x0000003231147224 */ /* 0x080fe200078e0214 */
[----:B------:R-:W-:Y:S01]  /*6cf0*/  I2IP.S8.S32.SAT R113, R23, R3, RZ ;  /* 0x0000000317717239 */ /* 0x000fe200000014ff */
[----:B------:R-:W-:Y:S01]  /*6d00*/  IMAD R27, R47, R27, RZ ;  /* 0x0000001b2f1b7224 */ /* 0x000fe200078e02ff */
[----:B------:R-:W-:Y:S01]  /*6d10*/  MOV R49, R67 ;  /* 0x0000004300317202 */ /* 0x000fe20000000f00 */
[----:B------:R-:W-:Y:S01]  /*6d20*/  IMAD R21, R51, R50, R21 ;  /* 0x0000003233157224 */ /* 0x000fe200078e0215 */
[----:B------:R-:W-:Y:S01]  /*6d30*/  I2IP.S8.S32.SAT R116, R2, R0, R113 ;  /* 0x0000000002747239 */ /* 0x000fe20000001471 */
[----:B------:R-:W-:Y:S01]  /*6d40*/  IMAD R24, R47, R28, RZ ;  /* 0x0000001c2f187224 */ /* 0x000fe200078e02ff */
[----:B------:R-:W-:Y:S01]  /*6d50*/  SHF.R.S32.HI R51, RZ, 0x18, R66 ;  /* 0x00000018ff337819 */ /* 0x000fe20000011442 */
[-C--:B------:R-:W-:Y:S01]  /*6d60*/  IMAD R22, R53, R50.reuse, R22 ;  /* 0x0000003235167224 */ /* 0x080fe200078e0216 */
[----:B------:R-:W-:Y:S01]  /*6d70*/  IADD3 R113, PT, PT, R44, 0x1, RZ ;  /* 0x000000012c717810 */ /* 0x000fe20007ffe0ff */
[-C--:B------:R-:W-:Y:S02]  /*6d80*/  IMAD R27, R58, R50.reuse, R27 ;  /* 0x000000323a1b7224 */ /* 0x080fe400078e021b */
[----:B------:R-:W-:Y:S02]  /*6d90*/  IMAD R25, R47, R29, RZ ;  /* 0x0000001d2f197224 */ /* 0x000fe400078e02ff */
[----:B------:R-:W-:Y:S01]  /*6da0*/  IMAD R24, R49, R50, R24 ;  /* 0x0000003231187224 */ /* 0x000fe200078e0218 */
[----:B------:R-:W-:Y:S01]  /*6db0*/  SHF.R.S32.HI R49, RZ, 0x18, R65 ;  /* 0x00000018ff317819 */ /* 0x000fe20000011441 */
[----:B------:R-:W-:Y:S01]  /*6dc0*/  IMAD R26, R47, R30, RZ ;  /* 0x0000001e2f1a7224 */ /* 0x000fe200078e02ff */
[----:B------:R-:W-:Y:S01]  /*6dd0*/  I2IP.S8.S32.SAT R117, R27, R22, RZ ;  /* 0x000000161b757239 */ /* 0x000fe200000014ff */
[----:B------:R-:W-:Y:S02]  /*6de0*/  IMAD.SHL.U32 R61, R63, 0x100, RZ ;  /* 0x000001003f3d7824 */ /* 0x000fe400078e00ff */
[----:B------:R-:W-:Y:S01]  /*6df0*/  IMAD R31, R47, R31, RZ ;  /* 0x0000001f2f1f7224 */ /* 0x000fe200078e02ff */
[----:B------:R-:W-:Y:S01]  /*6e00*/  I2IP.S8.S32.SAT R117, R21, R20, R117 ;  /* 0x0000001415757239 */ /* 0x000fe20000001475 */
[----:B------:R-:W-:Y:S01]  /*6e10*/  IMAD R25, R51, R50, R25 ;  /* 0x0000003233197224 */ /* 0x000fe200078e0219 */
[----:B------:R-:W-:Y:S01]  /*6e20*/  MOV R51, R64 ;  /* 0x0000004000337202 */ /* 0x000fe20000000f00 */
[----:B------:R-:W-:Y:S01]  /*6e30*/  IMAD R28, R47, R32, RZ ;  /* 0x000000202f1c7224 */ /* 0x000fe200078e02ff */
[----:B------:R-:W-:Y:S01]  /*6e40*/  SHF.R.S32.HI R53, RZ, 0x18, R61 ;  /* 0x00000018ff357819 */ /* 0x000fe2000001143d */
[-C--:B------:R-:W-:Y:S02]  /*6e50*/  IMAD R26, R49, R50.reuse, R26 ;  /* 0x00000032311a7224 */ /* 0x080fe400078e021a */
[----:B------:R-:W-:Y:S02]  /*6e60*/  IMAD R29, R47, R33, RZ ;  /* 0x000000212f1d7224 */ /* 0x000fe400078e02ff */
[-C--:B------:R-:W-:Y:S02]  /*6e70*/  IMAD R31, R59, R50.reuse, R31 ;  /* 0x000000323b1f7224 */ /* 0x080fe400078e021f */
[----:B------:R-:W-:Y:S02]  /*6e80*/  IMAD R28, R51, R50, R28 ;  /* 0x00000032331c7224 */ /* 0x000fe400078e021c */
[----:B------:R-:W-:Y:S01]  /*6e90*/  IMAD R30, R47, R34, RZ ;  /* 0x000000222f1e7224 */ /* 0x000fe200078e02ff */
[----:B------:R-:W-:Y:S01]  /*6ea0*/  I2IP.S8.S32.SAT R114, R31, R26, RZ ;  /* 0x0000001a1f727239 */ /* 0x000fe200000014ff */
[----:B------:R-:W-:Y:S02]  /*6eb0*/  IMAD R29, R52, R50, R29 ;  /* 0x00000032341d7224 */ /* 0x000fe400078e021d */
[----:B------:R-:W-:Y:S01]  /*6ec0*/  IMAD R35, R47, R35, RZ ;  /* 0x000000232f237224 */ /* 0x000fe200078e02ff */
[----:B------:R-:W-:Y:S01]  /*6ed0*/  I2IP.S8.S32.SAT R118, R25, R24, R114 ;  /* 0x0000001819767239 */ /* 0x000fe20000001472 */
[-C--:B------:R-:W-:Y:S02]  /*6ee0*/  IMAD R30, R53, R50.reuse, R30 ;  /* 0x00000032351e7224 */ /* 0x080fe400078e021e */
[----:B------:R-:W-:Y:S05]  /*6ef0*/  IMAD R35, R60, R50, R35 ;  /* 0x000000323c237224 */ /* 0x000fea00078e0223 */
[----:B------:R-:W-:Y:S04]  /*6f00*/  I2IP.S8.S32.SAT R115, R35, R30, RZ ;  /* 0x0000001e23737239 */ /* 0x000fe800000014ff */
[----:B------:R-:W-:Y:S05]  /*6f10*/  I2IP.S8.S32.SAT R119, R29, R28, R115 ;  /* 0x0000001c1d777239 */ /* 0x000fea0000001473 */
        /* <DEDUP_REMOVED lines=9> */
[----:B------:R-:W-:Y:S02]  /*6fb0*/  UIADD3 UR8, UP0, UPT, UR52, 0x680, URZ ;  /* 0x0000068034087890 */ /* 0x000fe4000ff1e0ff */
[----:B------:R-:W-:Y:S02]  /*6fc0*/  UIADD3 UR5, UPT, UPT, UR41, 0x40, URZ ;  /* 0x0000004029057890 */ /* 0x000fe4000fffe0ff */
[----:B------:R-:W-:Y:S02]  /*6fd0*/  UIADD3 UR4, UPT, UPT, UR49, 0x3200, URZ ;  /* 0x0000320031047890 */ /* 0x000fe4000fffe0ff */
[----:B------:R-:W-:Y:S01]  /*6fe0*/  UIADD3.X UR9, UPT, UPT, URZ, UR53, URZ, UP0, !UPT ;  /* 0x00000035ff097290 */ /* 0x000fe200087fe4ff */
[----:B------:R-:W-:Y:S01]  /*6ff0*/  UMOV UR6, UR42 ;  /* 0x0000002a00067c82 */ /* 0x000fe20008000000 */
[----:B------:R-:W-:Y:S07]  /*7000*/  UMOV UR7, UR36 ;  /* 0x0000002400077c82 */ /* 0x000fee0008000000 */
[----:B------:R2:W-:Y:S01]  /*7010*/  UTMASTG.3D [UR4], [UR8] ;  /* 0x00000004080073b5 */ /* 0x0005e20008010000 */
[----:B------:R0:W-:Y:S01]  /*7020*/  UTMACMDFLUSH ;  /* 0x00000000000079b7 */ /* 0x0001e20000000000 */
[----:B--2---:R-:W-:Y:S04]  /*7030*/  DEPBAR.LE SB0, 0x1 ;  /* 0x000080400000791a */ /* 0x004fe80000000000 */
.L_x_103:
[----:B------:R-:W-:Y:S05]  /*7040*/  BSYNC.RECONVERGENT B0 ;  /* 0x0000000000007941 */ /* 0x000fea0003800200 */
.L_x_102:
[----:B------:R-:W-:Y:S01]  /*7050*/  BAR.SYNC.DEFER_BLOCKING 0x1, 0x80 ;  /* 0x0042000000007b1d */ /* 0x000fe20000010000 */
[----:B------:R-:W-:Y:S01]  /*7060*/  ISETP.NE.AND P2, PT, R106, RZ, PT ;  /* 0x000000ff6a00720c */ /* 0x000fe20003f45270 */
[----:B------:R-:W-:Y:S01]  /*7070*/  IMAD.IADD R20, R43, 0x1, R83 ;  /* 0x000000012b147824 */ /* 0x000fe200078e0253 */
[----:B------:R-:W-:Y:S01]  /*7080*/  ISETP.NE.AND P0, PT, R107, 0x2, PT ;  /* 0x000000026b00780c */ /* 0x000fe20003f05270 */
[----:B------:R-:W-:Y:S01]  /*7090*/  IMAD.IADD R21, R45, 0x1, R90 ;  /* 0x000000012d157824 */ /* 0x000fe200078e025a */
[----:B------:R-:W-:Y:S02]  /*70a0*/  ISETP.NE.AND P1, PT, R113, 0x4, PT ;  /* 0x000000047100780c */ /* 0x000fe40003f25270 */
[----:B------:R-:W-:Y:S02]  /*70b0*/  SEL R0, RZ, 0x1, P0 ;  /* 0x00000001ff007807 */ /* 0x000fe40000000000 */
[----:B------:R-:W-:Y:S02]  /*70c0*/  SEL R3, RZ, 0x1, P1 ;  /* 0x00000001ff037807 */ /* 0x000fe40000800000 */
[----:B------:R-:W-:Y:S02]  /*70d0*/  LOP3.LUT R101, R101, R0, RZ, 0x3c, !PT ;  /* 0x0000000065657212 */ /* 0x000fe400078e3cff */
[----:B------:R-:W-:Y:S02]  /*70e0*/  LOP3.LUT R102, R102, R3, RZ, 0x3c, !PT ;  /* 0x0000000366667212 */ /* 0x000fe400078e3cff */
[----:B------:R-:W-:Y:S02]  /*70f0*/  @P2 R2UR UR36, R98 ;  /* 0x00000000622422ca */ /* 0x000fe400000e0000 */
[----:B------:R-:W-:Y:S02]  /*7100*/  SEL R107, R107, RZ, P0 ;  /* 0x000000ff6b6b7207 */ /* 0x000fe40000000000 */
[----:B------:R-:W-:Y:S01]  /*7110*/  SEL R44, R113, RZ, P1 ;  /* 0x000000ff712c7207 */ /* 0x000fe20000800000 */
[----:B------:R-:W-:Y:S10]  /*7120*/  @P2 BRA `(.L_x_104) ;  /* 0xffffffd400d82947 */ /* 0x000ff4000383ffff */
[----:B------:R-:W-:Y:S05]  /*7130*/  EXIT ;  /* 0x000000000000794d */ /* 0x000fea0003800000 */
.L_x_19:
[----:B--2---:R2:W1:Y:S02]  /*7140*/  SYNCS.PHASECHK.TRANS64.TRYWAIT P0, [R3+URZ+0xe0], R2 ;  /* 0x0000e002030075a7 */ /* 0x00446400080011ff */
[----:B-1----:R-:W-:Y:S05]  /*7150*/  @!P0 NANOSLEEP.SYNCS 0x989680 ;  /* 0x009896800000895d */ /* 0x002fea0003900000 */
[----:B------:R-:W1:Y:S02]  /*7160*/  @!P0 SYNCS.PHASECHK.TRANS64 P0, [R3+URZ+0xe0], R2 ;  /* 0x0000e002030085a7 */ /* 0x000e6400080010ff */
[----:B-1----:R-:W-:Y:S05]  /*7170*/  @!P0 BRA `(.L_x_19) ;  /* 0xfffffffc00f08947 */ /* 0x002fea000383ffff */
[----:B------:R-:W-:Y:S05]  /*7180*/  BRA `(.L_x_105) ;  /* 0xffffffa400047947 */ /* 0x000fea000383ffff */
.L_x_22:
[----:B-1----:R-:W-:-:S07]  /*7190*/  MOV R2, UR33 ;  /* 0x0000002100027c02 */ /* 0x002fce0008000f00 */
.L_x_106:
[----:B-1----:R1:W2:Y:S02]  /*71a0*/  SYNCS.PHASECHK.TRANS64.TRYWAIT P0, [R2+URZ+0x20], R5 ;  /* 0x00002005020075a7 */ /* 0x0022a400080011ff */
[----:B--2---:R-:W-:Y:S05]  /*71b0*/  @!P0 NANOSLEEP.SYNCS 0x989680 ;  /* 0x009896800000895d */ /* 0x004fea0003900000 */
[----:B------:R-:W2:Y:S02]  /*71c0*/  @!P0 SYNCS.PHASECHK.TRANS64 P0, [R2+URZ+0x20], R5 ;  /* 0x00002005020085a7 */ /* 0x000ea400080010ff */
[----:B--2---:R-:W-:Y:S05]  /*71d0*/  @!P0 BRA `(.L_x_106) ;  /* 0xfffffffc00f08947 */ /* 0x004fea000383ffff */
[----:B------:R-:W-:Y:S05]  /*71e0*/  BRA `(.L_x_21) ;  /* 0xffffffa400547947 */ /* 0x000fea000383ffff */
.L_x_28:
[----:B-1----:R-:W-:-:S07]  /*71f0*/  MOV R2, UR17 ;  /* 0x0000001100027c02 */ /* 0x002fce0008000f00 */
.L_x_107:
[----:B-1----:R1:W2:Y:S02]  /*7200*/  SYNCS.PHASECHK.TRANS64.TRYWAIT P0, [R2+URZ+0x20], R5 ;  /* 0x00002005020075a7 */ /* 0x0022a400080011ff */
[----:B--2---:R-:W-:Y:S05]  /*7210*/  @!P0 NANOSLEEP.SYNCS 0x989680 ;  /* 0x009896800000895d */ /* 0x004fea0003900000 */
[----:B------:R-:W2:Y:S02]  /*7220*/  @!P0 SYNCS.PHASECHK.TRANS64 P0, [R2+URZ+0x20], R5 ;  /* 0x00002005020085a7 */ /* 0x000ea400080010ff */
[----:B--2---:R-:W-:Y:S05]  /*7230*/  @!P0 BRA `(.L_x_107) ;  /* 0xfffffffc00f08947 */ /* 0x004fea000383ffff */
[----:B------:R-:W-:Y:S05]  /*7240*/  BRA `(.L_x_27) ;  /* 0xffffffa400fc7947 */ /* 0x000fea000383ffff */
.L_x_32:
[----:B-1----:R1:W2:Y:S02]  /*7250*/  SYNCS.PHASECHK.TRANS64.TRYWAIT P0, [R2+URZ+0x70], R3 ;  /* 0x00007003020075a7 */ /* 0x0022a400080011ff */
[----:B--2---:R-:W-:Y:S05]  /*7260*/  @!P0 NANOSLEEP.SYNCS 0x989680 ;  /* 0x009896800000895d */ /* 0x004fea0003900000 */
[----:B------:R-:W2:Y:S02]  /*7270*/  @!P0 SYNCS.PHASECHK.TRANS64 P0, [R2+URZ+0x70], R3 ;  /* 0x00007003020085a7 */ /* 0x000ea400080010ff */
[----:B--2---:R-:W-:Y:S05]  /*7280*/  @!P0 BRA `(.L_x_32) ;  /* 0xfffffffc00f08947 */ /* 0x004fea000383ffff */
[----:B------:R-:W-:Y:S05]  /*7290*/  BRA `(.L_x_108) ;  /* 0xffffffa8008c7947 */ /* 0x000fea000383ffff */
.L_x_36:
[----:B----4-:R-:W-:-:S07]  /*72a0*/  MOV R0, UR5 ;  /* 0x0000000500007c02 */ /* 0x010fce0008000f00 */
.L_x_109:
[----:B-1----:R1:W2:Y:S02]  /*72b0*/  SYNCS.PHASECHK.TRANS64.TRYWAIT P0, [R0+URZ], R3 ;  /* 0x00000003000075a7 */ /* 0x0022a400080011ff */
[----:B--2---:R-:W-:Y:S05]  /*72c0*/  @!P0 NANOSLEEP.SYNCS 0x989680 ;  /* 0x009896800000895d */ /* 0x004fea0003900000 */
[----:B------:R-:W2:Y:S02]  /*72d0*/  @!P0 SYNCS.PHASECHK.TRANS64 P0, [R0+URZ], R3 ;  /* 0x00000003000085a7 */ /* 0x000ea400080010ff */
[----:B--2---:R-:W-:Y:S05]  /*72e0*/  @!P0 BRA `(.L_x_109) ;  /* 0xfffffffc00f08947 */ /* 0x004fea000383ffff */
[----:B------:R-:W-:Y:S05]  /*72f0*/  BRA `(.L_x_110) ;  /* 0xffffffac00fc7947 */ /* 0x000fea000383ffff */
.L_x_37:
[----:B----4-:R-:W-:-:S07]  /*7300*/  MOV R0, UR5 ;  /* 0x0000000500007c02 */ /* 0x010fce0008000f00 */
.L_x_111:
[----:B-1----:R1:W2:Y:S02]  /*7310*/  SYNCS.PHASECHK.TRANS64.TRYWAIT P0, [R0+URZ], R3 ;  /* 0x00000003000075a7 */ /* 0x0022a400080011ff */
[----:B--2---:R-:W-:Y:S05]  /*7320*/  @!P0 NANOSLEEP.SYNCS 0x989680 ;  /* 0x009896800000895d */ /* 0x004fea0003900000 */
[----:B------:R-:W2:Y:S02]  /*7330*/  @!P0 SYNCS.PHASECHK.TRANS64 P0, [R0+URZ], R3 ;  /* 0x00000003000085a7 */ /* 0x000ea400080010ff */
[----:B--2---:R-:W-:Y:S05]  /*7340*/  @!P0 BRA `(.L_x_111) ;  /* 0xfffffffc00f08947 */ /* 0x004fea000383ffff */
[----:B------:R-:W-:Y:S05]  /*7350*/  BRA `(.L_x_112) ;  /* 0xffffffb000087947 */ /* 0x000fea000383ffff */
.L_x_38:
[----:B----4-:R-:W-:-:S07]  /*7360*/  MOV R0, UR5 ;  /* 0x0000000500007c02 */ /* 0x010fce0008000f00 */
.L_x_113:
[----:B-1----:R1:W2:Y:S02]  /*7370*/  SYNCS.PHASECHK.TRANS64.TRYWAIT P0, [R0+URZ], R3 ;  /* 0x00000003000075a7 */ /* 0x0022a400080011ff */
[----:B--2---:R-:W-:Y:S05]  /*7380*/  @!P0 NANOSLEEP.SYNCS 0x989680 ;  /* 0x009896800000895d */ /* 0x004fea0003900000 */
[----:B------:R-:W2:Y:S02]  /*7390*/  @!P0 SYNCS.PHASECHK.TRANS64 P0, [R0+URZ], R3 ;  /* 0x00000003000085a7 */ /* 0x000ea400080010ff */
[----:B--2---:R-:W-:Y:S05]  /*73a0*/  @!P0 BRA `(.L_x_113) ;  /* 0xfffffffc00f08947 */ /* 0x004fea000383ffff */
[----:B------:R-:W-:Y:S05]  /*73b0*/  BRA `(.L_x_114) ;  /* 0xffffffb000147947 */ /* 0x000fea000383ffff */
.L_x_41:
[----:B-1----:R1:W2:Y:S02]  /*73c0*/  SYNCS.PHASECHK.TRANS64.TRYWAIT P0, [R0+URZ+0xd0], R5 ;  /* 0x0000d005000075a7 */ /* 0x0022a400080011ff */
[----:B--2---:R-:W-:Y:S05]  /*73d0*/  @!P0 NANOSLEEP.SYNCS 0x989680 ;  /* 0x009896800000895d */ /* 0x004fea0003900000 */
[----:B------:R-:W2:Y:S02]  /*73e0*/  @!P0 SYNCS.PHASECHK.TRANS64 P0, [R0+URZ+0xd0], R5 ;  /* 0x0000d005000085a7 */ /* 0x000ea400080010ff */
[----:B--2---:R-:W-:Y:S05]  /*73f0*/  @!P0 BRA `(.L_x_41) ;  /* 0xfffffffc00f08947 */ /* 0x004fea000383ffff */
[----:B------:R-:W-:Y:S05]  /*7400*/  BRA `(.L_x_115) ;  /* 0xffffffb000707947 */ /* 0x000fea000383ffff */
.L_x_42:
[----:B------:R-:W-:-:S07]  /*7410*/  MOV R0, UR5 ;  /* 0x0000000500007c02 */ /* 0x000fce0008000f00 */
.L_x_116:
[----:B-1----:R1:W2:Y:S02]  /*7420*/  SYNCS.PHASECHK.TRANS64.TRYWAIT P0, [R0+URZ+0x80], R5 ;  /* 0x00008005000075a7 */ /* 0x0022a400080011ff */
[----:B--2---:R-:W-:Y:S05]  /*7430*/  @!P0 NANOSLEEP.SYNCS 0x989680 ;  /* 0x009896800000895d */ /* 0x004fea0003900000 */
[----:B------:R-:W2:Y:S02]  /*7440*/  @!P0 SYNCS.PHASECHK.TRANS64 P0, [R0+URZ+0x80], R5 ;  /* 0x00008005000085a7 */ /* 0x000ea400080010ff */
[----:B--2---:R-:W-:Y:S05]  /*7450*/  @!P0 BRA `(.L_x_116) ;  /* 0xfffffffc00f08947 */ /* 0x004fea000383ffff */
[----:B------:R-:W-:Y:S05]  /*7460*/  BRA `(.L_x_117) ;  /* 0xffffffb000807947 */ /* 0x000fea000383ffff */
.L_x_43:
[----:B-1----:R1:W2:Y:S02]  /*7470*/  SYNCS.PHASECHK.TRANS64.TRYWAIT P1, [R0+URZ+0x70], R5 ;  /* 0x00007005000075a7 */ /* 0x0022a400080211ff */
[----:B--2---:R-:W-:Y:S05]  /*7480*/  @!P1 NANOSLEEP.SYNCS 0x989680 ;  /* 0x009896800000995d */ /* 0x004fea0003900000 */
[----:B------:R-:W2:Y:S02]  /*7490*/  @!P1 SYNCS.PHASECHK.TRANS64 P1, [R0+URZ+0x70], R5 ;  /* 0x00007005000095a7 */ /* 0x000ea400080210ff */
[----:B--2---:R-:W-:Y:S05]  /*74a0*/  @!P1 BRA `(.L_x_43) ;  /* 0xfffffffc00f09947 */ /* 0x004fea000383ffff */
[----:B------:R-:W-:Y:S05]  /*74b0*/  BRA `(.L_x_118) ;  /* 0xffffffb000b07947 */ /* 0x000fea000383ffff */
.L_x_46:
[----:B------:R-:W-:-:S07]  /*74c0*/  MOV R0, UR5 ;  /* 0x0000000500007c02 */ /* 0x000fce0008000f00 */
.L_x_119:
[----:B-1----:R1:W2:Y:S02]  /*74d0*/  SYNCS.PHASECHK.TRANS64.TRYWAIT P0, [R0+URZ+0x80], R3 ;  /* 0x00008003000075a7 */ /* 0x0022a400080011ff */
[----:B--2---:R-:W-:Y:S05]  /*74e0*/  @!P0 NANOSLEEP.SYNCS 0x989680 ;  /* 0x009896800000895d */ /* 0x004fea0003900000 */
[----:B------:R-:W2:Y:S02]  /*74f0*/  @!P0 SYNCS.PHASECHK.TRANS64 P0, [R0+URZ+0x80], R3 ;  /* 0x00008003000085a7 */ /* 0x000ea400080010ff */
[----:B--2---:R-:W-:Y:S05]  /*7500*/  @!P0 BRA `(.L_x_119) ;  /* 0xfffffffc00f08947 */ /* 0x004fea000383ffff */
[----:B------:R-:W-:Y:S05]  /*7510*/  BRA `(.L_x_45) ;  /* 0xffffffb400047947 */ /* 0x000fea000383ffff */
.L_x_53:
[----:B-1----:R1:W2:Y:S02]  /*7520*/  SYNCS.PHASECHK.TRANS64.TRYWAIT P1, [R0+URZ+0x70], R5 ;  /* 0x00007005000075a7 */ /* 0x0022a400080211ff */
[----:B--2---:R-:W-:Y:S05]  /*7530*/  @!P1 NANOSLEEP.SYNCS 0x989680 ;  /* 0x009896800000995d */ /* 0x004fea0003900000 */
[----:B------:R-:W2:Y:S02]  /*7540*/  @!P1 SYNCS.PHASECHK.TRANS64 P1, [R0+URZ+0x70], R5 ;  /* 0x00007005000095a7 */ /* 0x000ea400080210ff */
[----:B--2---:R-:W-:Y:S05]  /*7550*/  @!P1 BRA `(.L_x_53) ;  /* 0xfffffffc00f09947 */ /* 0x004fea000383ffff */
[----:B------:R-:W-:Y:S05]  /*7560*/  BRA `(.L_x_120) ;  /* 0xffffffb800647947 */ /* 0x000fea000383ffff */
.L_x_54:
[----:B------:R-:W-:-:S07]  /*7570*/  MOV R3, UR8 ;  /* 0x0000000800037c02 */ /* 0x000fce0008000f00 */
.L_x_121:
[----:B-1----:R1:W2:Y:S02]  /*7580*/  SYNCS.PHASECHK.TRANS64.TRYWAIT P0, [R3+URZ+0xb0], R0 ;  /* 0x0000b000030075a7 */ /* 0x0022a400080011ff */
[----:B--2---:R-:W-:Y:S05]  /*7590*/  @!P0 NANOSLEEP.SYNCS 0x989680 ;  /* 0x009896800000895d */ /* 0x004fea0003900000 */
[----:B------:R-:W2:Y:S02]  /*75a0*/  @!P0 SYNCS.PHASECHK.TRANS64 P0, [R3+URZ+0xb0], R0 ;  /* 0x0000b000030085a7 */ /* 0x000ea400080010ff */
[----:B--2---:R-:W-:Y:S05]  /*75b0*/  @!P0 BRA `(.L_x_121) ;  /* 0xfffffffc00f08947 */ /* 0x004fea000383ffff */
[----:B------:R-:W-:Y:S05]  /*75c0*/  BRA `(.L_x_122) ;  /* 0xffffffb800b47947 */ /* 0x000fea000383ffff */
.L_x_57:
[----:B------:R-:W-:Y:S07]  /*75d0*/  MOV R0, UR7 ;  /* 0x0000000700007c02 */ /* 0x000fee0008000f00 */
.L_x_123:
[----:B-1----:R1:W2:Y:S02]  /*75e0*/  SYNCS.PHASECHK.TRANS64.TRYWAIT P0, [R0+URZ], R3 ;  /* 0x00000003000075a7 */ /* 0x0022a400080011ff */
[----:B--2---:R-:W-:Y:S05]  /*75f0*/  @!P0 NANOSLEEP.SYNCS 0x989680 ;  /* 0x009896800000895d */ /* 0x004fea0003900000 */
[----:B------:R-:W2:Y:S02]  /*7600*/  @!P0 SYNCS.PHASECHK.TRANS64 P0, [R0+URZ], R3 ;  /* 0x00000003000085a7 */ /* 0x000ea400080010ff */
[----:B--2---:R-:W-:Y:S05]  /*7610*/  @!P0 BRA `(.L_x_123) ;  /* 0xfffffffc00f08947 */ /* 0x004fea000383ffff */
[----:B------:R-:W-:Y:S05]  /*7620*/  BRA `(.L_x_56) ;  /* 0xffffffb800d07947 */ /* 0x000fea000383ffff */
.L_x_60:
[----:B------:R-:W-:-:S07]  /*7630*/  MOV R0, UR5 ;  /* 0x0000000500007c02 */ /* 0x000fce0008000f00 */
.L_x_124:
[----:B--2---:R2:W3:Y:S02]  /*7640*/  SYNCS.PHASECHK.TRANS64.TRYWAIT P0, [R0+URZ], R3 ;  /* 0x00000003000075a7 */ /* 0x0044e400080011ff */
[----:B---3--:R-:W-:Y:S05]  /*7650*/  @!P0 NANOSLEEP.SYNCS 0x989680 ;  /* 0x009896800000895d */ /* 0x008fea0003900000 */
[----:B------:R-:W3:Y:S02]  /*7660*/  @!P0 SYNCS.PHASECHK.TRANS64 P0, [R0+URZ], R3 ;  /* 0x00000003000085a7 */ /* 0x000ee400080010ff */
[----:B---3--:R-:W-:Y:S05]  /*7670*/  @!P0 BRA `(.L_x_124) ;  /* 0xfffffffc00f08947 */ /* 0x008fea000383ffff */
[----:B------:R-:W-:Y:S05]  /*7680*/  BRA `(.L_x_125) ;  /* 0xffffffbc00847947 */ /* 0x000fea000383ffff */
.L_x_61:
[----:B------:R-:W-:-:S07]  /*7690*/  MOV R0, UR5 ;  /* 0x0000000500007c02 */ /* 0x000fce0008000f00 */
.L_x_126:
[----:B-1----:R1:W2:Y:S02]  /*76a0*/  SYNCS.PHASECHK.TRANS64.TRYWAIT P0, [R0+URZ], R3 ;  /* 0x00000003000075a7 */ /* 0x0022a400080011ff */
[----:B--2---:R-:W-:Y:S05]  /*76b0*/  @!P0 NANOSLEEP.SYNCS 0x989680 ;  /* 0x009896800000895d */ /* 0x004fea0003900000 */
[----:B------:R-:W2:Y:S02]  /*76c0*/  @!P0 SYNCS.PHASECHK.TRANS64 P0, [R0+URZ], R3 ;  /* 0x00000003000085a7 */ /* 0x000ea400080010ff */
[----:B--2---:R-:W-:Y:S05]  /*76d0*/  @!P0 BRA `(.L_x_126) ;  /* 0xfffffffc00f08947 */ /* 0x004fea000383ffff */
[----:B------:R-:W-:Y:S05]  /*76e0*/  BRA `(.L_x_127) ;  /* 0xffffffbc00907947 */ /* 0x000fea000383ffff */
.L_x_62:
[----:B------:R-:W-:-:S07]  /*76f0*/  MOV R0, UR5 ;  /* 0x0000000500007c02 */ /* 0x000fce0008000f00 */
.L_x_128:
[----:B-1----:R1:W2:Y:S02]  /*7700*/  SYNCS.PHASECHK.TRANS64.TRYWAIT P0, [R0+URZ], R3 ;  /* 0x00000003000075a7 */ /* 0x0022a400080011ff */
[----:B--2---:R-:W-:Y:S05]  /*7710*/  @!P0 NANOSLEEP.SYNCS 0x989680 ;  /* 0x009896800000895d */ /* 0x004fea0003900000 */
[----:B------:R-:W2:Y:S02]  /*7720*/  @!P0 SYNCS.PHASECHK.TRANS64 P0, [R0+URZ], R3 ;  /* 0x00000003000085a7 */ /* 0x000ea400080010ff */
[----:B--2---:R-:W-:Y:S05]  /*7730*/  @!P0 BRA `(.L_x_128) ;  /* 0xfffffffc00f08947 */ /* 0x004fea000383ffff */
[----:B------:R-:W-:Y:S05]  /*7740*/  BRA `(.L_x_129) ;  /* 0xffffffbc009c7947 */ /* 0x000fea000383ffff */
.L_x_63:
[----:B------:R-:W-:-:S07]  /*7750*/  MOV R0, UR7 ;  /* 0x0000000700007c02 */ /* 0x000fce0008000f00 */
.L_x_130:
[----:B-1----:R1:W2:Y:S02]  /*7760*/  SYNCS.PHASECHK.TRANS64.TRYWAIT P0, [R0+URZ], R3 ;  /* 0x00000003000075a7 */ /* 0x0022a400080011ff */
[----:B--2---:R-:W-:Y:S05]  /*7770*/  @!P0 NANOSLEEP.SYNCS 0x989680 ;  /* 0x009896800000895d */ /* 0x004fea0003900000 */
[----:B------:R-:W2:Y:S02]  /*7780*/  @!P0 SYNCS.PHASECHK.TRANS64 P0, [R0+URZ], R3 ;  /* 0x00000003000085a7 */ /* 0x000ea400080010ff */
[----:B--2---:R-:W-:Y:S05]  /*7790*/  @!P0 BRA `(.L_x_130) ;  /* 0xfffffffc00f08947 */ /* 0x004fea000383ffff */
[----:B------:R-:W-:Y:S05]  /*77a0*/  BRA `(.L_x_131) ;  /* 0xffffffbc00a87947 */ /* 0x000fea000383ffff */
.L_x_68:
[----:B--2---:R2:W3:Y:S02]  /*77b0*/  SYNCS.PHASECHK.TRANS64.TRYWAIT P0, [R0+URZ+0x70], R3 ;  /* 0x00007003000075a7 */ /* 0x0044e400080011ff */
[----:B---3--:R-:W-:Y:S05]  /*77c0*/  @!P0 NANOSLEEP.SYNCS 0x989680 ;  /* 0x009896800000895d */ /* 0x008fea0003900000 */
[----:B------:R-:W3:Y:S02]  /*77d0*/  @!P0 SYNCS.PHASECHK.TRANS64 P0, [R0+URZ+0x70], R3 ;  /* 0x00007003000085a7 */ /* 0x000ee400080010ff */
[----:B---3--:R-:W-:Y:S05]  /*77e0*/  @!P0 BRA `(.L_x_68) ;  /* 0xfffffffc00f08947 */ /* 0x008fea000383ffff */
[----:B------:R-:W-:Y:S05]  /*77f0*/  BRA `(.L_x_132) ;  /* 0xffffffc000ac7947 */ /* 0x000fea000383ffff */
.L_x_71:
[----:B------:R-:W-:Y:S07]  /*7800*/  MOV R0, UR7 ;  /* 0x0000000700007c02 */ /* 0x000fee0008000f00 */
.L_x_133:
[----:B--2---:R2:W3:Y:S02]  /*7810*/  SYNCS.PHASECHK.TRANS64.TRYWAIT P0, [R0+URZ+0x68], R3 ;  /* 0x00006803000075a7 */ /* 0x0044e400080011ff */
[----:B---3--:R-:W-:Y:S05]  /*7820*/  @!P0 NANOSLEEP.SYNCS 0x989680 ;  /* 0x009896800000895d */ /* 0x008fea0003900000 */
[----:B------:R-:W3:Y:S02]  /*7830*/  @!P0 SYNCS.PHASECHK.TRANS64 P0, [R0+URZ+0x68], R3 ;  /* 0x00006803000085a7 */ /* 0x000ee400080010ff */
[----:B---3--:R-:W-:Y:S05]  /*7840*/  @!P0 BRA `(.L_x_133) ;  /* 0xfffffffc00f08947 */ /* 0x008fea000383ffff */
[----:B------:R-:W-:Y:S05]  /*7850*/  BRA `(.L_x_70) ;  /* 0xffffffc4008c7947 */ /* 0x000fea000383ffff */
.L_x_74:
[----:B--2---:R-:W-:Y:S07]  /*7860*/  MOV R3, UR7 ;  /* 0x0000000700037c02 */ /* 0x004fee0008000f00 */
.L_x_134:
[----:B-1----:R1:W2:Y:S02]  /*7870*/  SYNCS.PHASECHK.TRANS64.TRYWAIT P0, [R3+URZ+0x50], R12 ;  /* 0x0000500c030075a7 */ /* 0x0022a400080011ff */
[----:B--2---:R-:W-:Y:S05]  /*7880*/  @!P0 NANOSLEEP.SYNCS 0x989680 ;  /* 0x009896800000895d */ /* 0x004fea0003900000 */
[----:B------:R-:W2:Y:S02]  /*7890*/  @!P0 SYNCS.PHASECHK.TRANS64 P0, [R3+URZ+0x50], R12 ;  /* 0x0000500c030085a7 */ /* 0x000ea400080010ff */
[----:B--2---:R-:W-:Y:S05]  /*78a0*/  @!P0 BRA `(.L_x_134) ;  /* 0xfffffffc00f08947 */ /* 0x004fea000383ffff */
[----:B------:R-:W-:Y:S05]  /*78b0*/  BRA `(.L_x_135) ;  /* 0xffffffc800047947 */ /* 0x000fea000383ffff */
.L_x_75:
[----:B------:R-:W-:Y:S07]  /*78c0*/  MOV R3, UR7 ;  /* 0x0000000700037c02 */ /* 0x000fee0008000f00 */
.L_x_136:
[----:B-1----:R1:W2:Y:S02]  /*78d0*/  SYNCS.PHASECHK.TRANS64.TRYWAIT P0, [R3+URZ+0x58], R12 ;  /* 0x0000580c030075a7 */ /* 0x0022a400080011ff */
[----:B--2---:R-:W-:Y:S05]  /*78e0*/  @!P0 NANOSLEEP.SYNCS 0x989680 ;  /* 0x009896800000895d */ /* 0x004fea0003900000 */
[----:B------:R-:W2:Y:S02]  /*78f0*/  @!P0 SYNCS.PHASECHK.TRANS64 P0, [R3+URZ+0x58], R12 ;  /* 0x0000580c030085a7 */ /* 0x000ea400080010ff */
[----:B--2---:R-:W-:Y:S05]  /*7900*/  @!P0 BRA `(.L_x_136) ;  /* 0xfffffffc00f08947 */ /* 0x004fea000383ffff */
[----:B------:R-:W-:Y:S05]  /*7910*/  BRA `(.L_x_137) ;  /* 0xffffffc800847947 */ /* 0x000fea000383ffff */
.L_x_77:
[----:B------:R-:W-:-:S07]  /*7920*/  MOV R0, UR7 ;  /* 0x0000000700007c02 */ /* 0x000fce0008000f00 */
.L_x_138:
[----:B-1----:R1:W3:Y:S02]  /*7930*/  SYNCS.PHASECHK.TRANS64.TRYWAIT P0, [R0+URZ+0x50], R3 ;  /* 0x00005003000075a7 */ /* 0x0022e400080011ff */
[----:B---3--:R-:W-:Y:S05]  /*7940*/  @!P0 NANOSLEEP.SYNCS 0x989680 ;  /* 0x009896800000895d */ /* 0x008fea0003900000 */
[----:B------:R-:W3:Y:S02]  /*7950*/  @!P0 SYNCS.PHASECHK.TRANS64 P0, [R0+URZ+0x50], R3 ;  /* 0x00005003000085a7 */ /* 0x000ee400080010ff */
[----:B---3--:R-:W-:Y:S05]  /*7960*/  @!P0 BRA `(.L_x_138) ;  /* 0xfffffffc00f08947 */ /* 0x008fea000383ffff */
[----:B------:R-:W-:Y:S05]  /*7970*/  BRA `(.L_x_139) ;  /* 0xffffffc800f47947 */ /* 0x000fea000383ffff */
.L_x_79:
[----:B--2---:R2:W4:Y:S02]  /*7980*/  SYNCS.PHASECHK.TRANS64.TRYWAIT P0, [R0+URZ+0x70], R3 ;  /* 0x00007003000075a7 */ /* 0x00452400080011ff */
[----:B----4-:R-:W-:Y:S05]  /*7990*/  @!P0 NANOSLEEP.SYNCS 0x989680 ;  /* 0x009896800000895d */ /* 0x010fea0003900000 */
[----:B------:R-:W4:Y:S02]  /*79a0*/  @!P0 SYNCS.PHASECHK.TRANS64 P0, [R0+URZ+0x70], R3 ;  /* 0x00007003000085a7 */ /* 0x000f2400080010ff */
[----:B----4-:R-:W-:Y:S05]  /*79b0*/  @!P0 BRA `(.L_x_79) ;  /* 0xfffffffc00f08947 */ /* 0x010fea000383ffff */
[----:B------:R-:W-:Y:S05]  /*79c0*/  BRA `(.L_x_140) ;  /* 0xffffffcc00c47947 */ /* 0x000fea000383ffff */
.L_x_90:
[----:B-1----:R1:W3:Y:S02]  /*79d0*/  SYNCS.PHASECHK.TRANS64.TRYWAIT P1, [R0+URZ+0x40], R3 ;  /* 0x00004003000075a7 */ /* 0x0022e400080211ff */
[----:B---3--:R-:W-:Y:S05]  /*79e0*/  @!P1 NANOSLEEP.SYNCS 0x989680 ;  /* 0x009896800000995d */ /* 0x008fea0003900000 */
[----:B------:R-:W3:Y:S02]  /*79f0*/  @!P1 SYNCS.PHASECHK.TRANS64 P1, [R0+URZ+0x40], R3 ;  /* 0x00004003000095a7 */ /* 0x000ee400080210ff */
[----:B---3--:R-:W-:Y:S05]  /*7a00*/  @!P1 BRA `(.L_x_90) ;  /* 0xfffffffc00f09947 */ /* 0x008fea000383ffff */
[----:B------:R-:W-:Y:S05]  /*7a10*/  BRA `(.L_x_89) ;  /* 0xffffffd800dc7947 */ /* 0x000fea000383ffff */
.L_x_92:
[----:B---3--:R3:W4:Y:S02]  /*7a20*/  SYNCS.PHASECHK.TRANS64.TRYWAIT P0, [R108+URZ+0x90], R7 ;  /* 0x000090076c0075a7 */ /* 0x00872400080011ff */
[----:B----4-:R-:W-:Y:S05]  /*7a30*/  @!P0 NANOSLEEP.SYNCS 0x989680 ;  /* 0x009896800000895d */ /* 0x010fea0003900000 */
[----:B------:R-:W4:Y:S02]  /*7a40*/  @!P0 SYNCS.PHASECHK.TRANS64 P0, [R108+URZ+0x90], R7 ;  /* 0x000090076c0085a7 */ /* 0x000f2400080010ff */
[----:B----4-:R-:W-:Y:S05]  /*7a50*/  @!P0 BRA `(.L_x_92) ;  /* 0xfffffffc00f08947 */ /* 0x010fea000383ffff */
[----:B------:R-:W-:Y:S05]  /*7a60*/  BRA `(.L_x_91) ;  /* 0xffffffdc00307947 */ /* 0x000fea000383ffff */
.L_x_100:
[----:B--2---:R2:W3:Y:S02]  /*7a70*/  SYNCS.PHASECHK.TRANS64.TRYWAIT P0, [R75+URZ+0x40], R0 ;  /* 0x000040004b0075a7 */ /* 0x0044e400080011ff */
[----:B---3--:R-:W-:Y:S05]  /*7a80*/  @!P0 NANOSLEEP.SYNCS 0x989680 ;  /* 0x009896800000895d */ /* 0x008fea0003900000 */
[----:B------:R-:W3:Y:S02]  /*7a90*/  @!P0 SYNCS.PHASECHK.TRANS64 P0, [R75+URZ+0x40], R0 ;  /* 0x000040004b0085a7 */ /* 0x000ee400080010ff */
[----:B---3--:R-:W-:Y:S05]  /*7aa0*/  @!P0 BRA `(.L_x_100) ;  /* 0xfffffffc00f08947 */ /* 0x008fea000383ffff */
[----:B------:R-:W-:Y:S05]  /*7ab0*/  BRA `(.L_x_99) ;  /* 0xffffffe800247947 */ /* 0x000fea000383ffff */
        .weak           $__internal_0_$__cuda_sm10x_tcgen05_guardrail_trap_col_being_dealloced_not_returned_by_alloc
        .type           $__internal_0_$__cuda_sm10x_tcgen05_guardrail_trap_col_being_dealloced_not_returned_by_alloc,@function
        .size           $__internal_0_$__cuda_sm10x_tcgen05_guardrail_trap_col_being_dealloced_not_returned_by_alloc,($__internal_1_$__cuda_sm10x_tcgen05_guardrail_trap_phase_invalid_during_alloc - $__internal_0_$__cuda_sm10x_tcgen05_guardrail_trap_col_being_dealloced_not_returned_by_alloc)
$__internal_0_$__cuda_sm10x_tcgen05_guardrail_trap_col_being_dealloced_not_returned_by_alloc:
[----:B------:R-:W-:Y:S05]  /*7ac0*/  BPT.TRAP 0x1 ;  /* 0x000000040000795c */ /* 0x000fea0000300000 */
[----:B------:R-:W-:-:S04]  /*7ad0*/  HFMA2 R3, -RZ, RZ, 0, 0 ;  /* 0x00000000ff037431 */ /* 0x000fc800000001ff */
[----:B------:R-:W-:Y:S05]  /*7ae0*/  RET.REL.NODEC R2 `(_ZN7cutlass13device_kernelINS_4gemm6kernel13GemmUniversalIN4cute5tupleIJiiiiEEENS1_10collective13CollectiveMmaINS1_35MainloopSm100TmaUmmaWarpSpecializedILi4ELi2ELi4ENS5_IJNS4_1CILi1EEESB_SB_EEEEENS5_IJNSA_ILi64EEENSA_ILi128EEESE_EEEaNS5_IJlSB_lEEEaSH_NS4_8TiledMMAINS4_8MMA_AtomIJNS4_15SM100_MMA_S8_SSIaaiLi64ELi128ELNS4_4UMMA5MajorE0ELSM_0ELNSL_8SaturateE0EEEEEENS4_6LayoutISC_NS5_IJNSA_ILi0EEESR_SR_EEEEENS5_IJNS4_10UnderscoreESU_SU_EEEEENS4_13SM90_TMA_LOADENS4_14ComposedLayoutINS4_7SwizzleILi2ELi4ELi3EEENS4_18smem_ptr_flag_bitsILi8EEENSQ_INS5_IJNSA_ILi8EEESE_EEENS5_IJSE_SB_EEEEEEEvNS4_8identityESX_S17_vS18_EENS_8epilogue10collective18CollectiveEpilogueINS1A_23Sm100TmaWarpSpecializedILi2ELi2ELi32ELb0ELb0EEEJSG_NS5_IJNSQ_ISE_SB_EES1F_EEEaSH_aSH_NS1A_6fusion15FusionCallbacksIS1E_NS1H_17LinearCombinationIaiaiLNS_15FloatRoundStyleE2EEESG_S1G_JEEENS4_5SM1004TMEM4LOAD26SM100_TMEM_LOAD_16dp32b32xESX_S17_NS4_39AutoVectorizingCopyWithAssumedAlignmentILi128EEENS4_14SM90_TMA_STOREES17_S1S_S1S_EEEvvEEEEvNT_6ParamsE) ;  /* 0xffffff8402447950 */ /* 0x000fea0003c3ffff */
        .weak           $__internal_1_$__cuda_sm10x_tcgen05_guardrail_trap_phase_invalid_during_alloc
        .type           $__internal_1_$__cuda_sm10x_tcgen05_guardrail_trap_phase_invalid_during_alloc,@function
        .size           $__internal_1_$__cuda_sm10x_tcgen05_guardrail_trap_phase_invalid_during_alloc,($__internal_2_$__cuda_sm10x_tcgen05_guardrail_trap_unallocated_columns_being_dealloced - $__internal_1_$__cuda_sm10x_tcgen05_guardrail_trap_phase_invalid_during_alloc)
$__internal_1_$__cuda_sm10x_tcgen05_guardrail_trap_phase_invalid_during_alloc:
[----:B------:R-:W-:Y:S05]  /*7af0*/  BPT.TRAP 0x1 ;  /* 0x000000040000795c */ /* 0x000fea0000300000 */
[----:B------:R-:W-:-:S04]  /*7b00*/  MOV R3, 0x0 ;  /* 0x0000000000037802 */ /* 0x000fc80000000f00 */
[----:B------:R-:W-:Y:S05]  /*7b10*/  RET.REL.NODEC R2 `(_ZN7cutlass13device_kernelINS_4gemm6kernel13GemmUniversalIN4cute5tupleIJiiiiEEENS1_10collective13CollectiveMmaINS1_35MainloopSm100TmaUmmaWarpSpecializedILi4ELi2ELi4ENS5_IJNS4_1CILi1EEESB_SB_EEEEENS5_IJNSA_ILi64EEENSA_ILi128EEESE_EEEaNS5_IJlSB_lEEEaSH_NS4_8TiledMMAINS4_8MMA_AtomIJNS4_15SM100_MMA_S8_SSIaaiLi64ELi128ELNS4_4UMMA5MajorE0ELSM_0ELNSL_8SaturateE0EEEEEENS4_6LayoutISC_NS5_IJNSA_ILi0EEESR_SR_EEEEENS5_IJNS4_10UnderscoreESU_SU_EEEEENS4_13SM90_TMA_LOADENS4_14ComposedLayoutINS4_7SwizzleILi2ELi4ELi3EEENS4_18smem_ptr_flag_bitsILi8EEENSQ_INS5_IJNSA_ILi8EEESE_EEENS5_IJSE_SB_EEEEEEEvNS4_8identityESX_S17_vS18_EENS_8epilogue10collective18CollectiveEpilogueINS1A_23Sm100TmaWarpSpecializedILi2ELi2ELi32ELb0ELb0EEEJSG_NS5_IJNSQ_ISE_SB_EES1F_EEEaSH_aSH_NS1A_6fusion15FusionCallbacksIS1E_NS1H_17LinearCombinationIaiaiLNS_15FloatRoundStyleE2EEESG_S1G_JEEENS4_5SM1004TMEM4LOAD26SM100_TMEM_LOAD_16dp32b32xESX_S17_NS4_39AutoVectorizingCopyWithAssumedAlignmentILi128EEENS4_14SM90_TMA_STOREES17_S1S_S1S_EEEvvEEEEvNT_6ParamsE) ;  /* 0xffffff8402387950 */ /* 0x000fea0003c3ffff */
        .weak           $__internal_2_$__cuda_sm10x_tcgen05_guardrail_trap_unallocated_columns_being_dealloced
        .type           $__internal_2_$__cuda_sm10x_tcgen05_guardrail_trap_unallocated_columns_being_dealloced,@function
        .size           $__internal_2_$__cuda_sm10x_tcgen05_guardrail_trap_unallocated_columns_being_dealloced,(.L_x_142 - $__internal_2_$__cuda_sm10x_tcgen05_guardrail_trap_unallocated_columns_being_dealloced)
$__internal_2_$__cuda_sm10x_tcgen05_guardrail_trap_unallocated_columns_being_dealloced:
[----:B------:R-:W-:Y:S05]  /*7b20*/  BPT.TRAP 0x1 ;  /* 0x000000040000795c */ /* 0x000fea0000300000 */
[----:B------:R-:W-:-:S04]  /*7b30*/  HFMA2 R3, -RZ, RZ, 0, 0 ;  /* 0x00000000ff037431 */ /* 0x000fc800000001ff */
[----:B------:R-:W-:Y:S05]  /*7b40*/  RET.REL.NODEC R2 `(_ZN7cutlass13device_kernelINS_4gemm6kernel13GemmUniversalIN4cute5tupleIJiiiiEEENS1_10collective13CollectiveMmaINS1_35MainloopSm100TmaUmmaWarpSpecializedILi4ELi2ELi4ENS5_IJNS4_1CILi1EEESB_SB_EEEEENS5_IJNSA_ILi64EEENSA_ILi128EEESE_EEEaNS5_IJlSB_lEEEaSH_NS4_8TiledMMAINS4_8MMA_AtomIJNS4_15SM100_MMA_S8_SSIaaiLi64ELi128ELNS4_4UMMA5MajorE0ELSM_0ELNSL_8SaturateE0EEEEEENS4_6LayoutISC_NS5_IJNSA_ILi0EEESR_SR_EEEEENS5_IJNS4_10UnderscoreESU_SU_EEEEENS4_13SM90_TMA_LOADENS4_14ComposedLayoutINS4_7SwizzleILi2ELi4ELi3EEENS4_18smem_ptr_flag_bitsILi8EEENSQ_INS5_IJNSA_ILi8EEESE_EEENS5_IJSE_SB_EEEEEEEvNS4_8identityESX_S17_vS18_EENS_8epilogue10collective18CollectiveEpilogueINS1A_23Sm100TmaWarpSpecializedILi2ELi2ELi32ELb0ELb0EEEJSG_NS5_IJNSQ_ISE_SB_EES1F_EEEaSH_aSH_NS1A_6fusion15FusionCallbacksIS1E_NS1H_17LinearCombinationIaiaiLNS_15FloatRoundStyleE2EEESG_S1G_JEEENS4_5SM1004TMEM4LOAD26SM100_TMEM_LOAD_16dp32b32xESX_S17_NS4_39AutoVectorizingCopyWithAssumedAlignmentILi128EEENS4_14SM90_TMA_STOREES17_S1S_S1S_EEEvvEEEEvNT_6ParamsE) ;  /* 0xffffff84022c7950 */ /* 0x000fea0003c3ffff */
.L_x_141:
[----:B------:R-:W-:-:S00]  /*7b50*/  BRA `(.L_x_141) ;  /* 0xfffffffc00fc7947 */ /* 0x000fc0000383ffff */
[----:B------:R-:W-:-:S00]  /*7b60*/  NOP ;  /* 0x0000000000007918 */ /* 0x000fc00000000000 */
        /* <DEDUP_REMOVED lines=9> */
.L_x_142:


//--------------------- .nv.global.init           --------------------------
	.section	.nv.global.init,"aw",@progbits
.nv.global.init:
	.type		$str$27,@object
	.size		$str$27,($str$28 - $str$27)
$str$27:
        /*0000*/ 	.byte	0x28, 0x61, 0x64, 0x64, 0x72, 0x65, 0x73, 0x73, 0x20, 0x26, 0x20, 0x6d, 0x61, 0x73, 0x6b, 0x29
        /*0010*/ 	.byte	0x20, 0x3d, 0x3d, 0x20, 0x30, 0x00
	.type		$str$28,@object
	.size		$str$28,($str$26 - $str$28)
$str$28:
        /*0016*/ 	.byte	0x2f, 0x74, 0x6d, 0x70, 0x2f, 0x63, 0x75, 0x74, 0x6c, 0x61, 0x73, 0x73, 0x5f, 0x73, 0x77, 0x65
        /*0026*/ 	.byte	0x65, 0x70, 0x5f, 0x73, 0x72, 0x63, 0x2f, 0x69, 0x6e, 0x63, 0x6c, 0x75, 0x64, 0x65, 0x2f, 0x63
        /*0036*/ 	.byte	0x75, 0x74, 0x65, 0x2f, 0x70, 0x6f, 0x69, 0x6e, 0x74, 0x65, 0x72, 0x5f, 0x66, 0x6c, 0x61, 0x67
        /*0046*/ 	.byte	0x67, 0x65, 0x64, 0x2e, 0x68, 0x70, 0x70, 0x00
	.type		$str$26,@object
	.size		$str$26,($str$25 - $str$26)
$str$26:
        /*004e*/ 	.byte	0x2f, 0x74, 0x6d, 0x70, 0x2f, 0x63, 0x75, 0x74, 0x6c, 0x61, 0x73, 0x73, 0x5f, 0x73, 0x77, 0x65
        /*005e*/ 	.byte	0x65, 0x70, 0x5f, 0x73, 0x72, 0x63, 0x2f, 0x69, 0x6e, 0x63, 0x6c, 0x75, 0x64, 0x65, 0x2f, 0x63
        /*006e*/ 	.byte	0x75, 0x74, 0x65, 0x2f, 0x61, 0x74, 0x6f, 0x6d, 0x2f, 0x63, 0x6f, 0x70, 0x79, 0x5f, 0x74, 0x72
        /*007e*/ 	.byte	0x61, 0x69, 0x74, 0x73, 0x5f, 0x73, 0x6d, 0x31, 0x30, 0x30, 0x2e, 0x68, 0x70, 0x70, 0x00
	.type		$str$25,@object
	.size		$str$25,(__unnamed_1 - $str$25)
$str$25:
        /*008d*/ 	.byte	0x28, 0x28, 0x75, 0x69, 0x6e, 0x74, 0x33, 0x32, 0x5f, 0x74, 0x28, 0x74, 0x68, 0x72, 0x65, 0x61
        /*009d*/ 	.byte	0x64, 0x49, 0x64, 0x78, 0x2e, 0x78, 0x29, 0x20, 0x2f, 0x20, 0x33, 0x32, 0x29, 0x20, 0x25, 0x20
        /*00ad*/ 	.byte	0x34, 0x29, 0x20, 0x3d, 0x3d, 0x20, 0x28, 0x28, 0x28, 0x74, 0x6d, 0x65, 0x6d, 0x5f, 0x61, 0x64
        /*00bd*/ 	.byte	0x64, 0x72, 0x20, 0x3e, 0x3e, 0x20, 0x31, 0x36, 0x29, 0x20, 0x2f, 0x20, 0x33, 0x32, 0x29, 0x20
        /*00cd*/ 	.byte	0x25, 0x20, 0x34, 0x29, 0x00
	.type		__unnamed_1,@object
	.size		__unnamed_1,(__unnamed_2 - __unnamed_1)
__unnamed_1:
        /*00d2*/ 	.byte	0x61, 0x75, 0x74, 0x6f, 0x20, 0x63, 0x75, 0x74, 0x65, 0x3a, 0x3a, 0x61, 0x73, 0x5f, 0x70, 0x6f
        /* <DEDUP_REMOVED lines=24> */
        /*0262*/ 	.byte	0x00
	.type		__unnamed_2,@object
	.size		__unnamed_2,(.L_2 - __unnamed_2)
__unnamed_2:
        /* <DEDUP_REMOVED lines=41> */
.L_2:


//--------------------- .nv.shared._ZN7cutlass13device_kernelINS_4gemm6kernel13GemmUniversalIN4cute5tupleIJiiiiEEENS1_10collective13CollectiveMmaINS1_35MainloopSm100TmaUmmaWarpSpecializedILi4ELi2ELi4ENS5_IJNS4_1CILi1EEESB_SB_EEEEENS5_IJNSA_ILi64EEENSA_ILi128EEESE_EEEaNS5_IJlSB_lEEEaSH_NS4_8TiledMMAINS4_8MMA_AtomIJNS4_15SM100_MMA_S8_SSIaaiLi64ELi128ELNS4_4UMMA5MajorE0ELSM_0ELNSL_8SaturateE0EEEEEENS4_6LayoutISC_NS5_IJNSA_ILi0EEESR_SR_EEEEENS5_IJNS4_10UnderscoreESU_SU_EEEEENS4_13SM90_TMA_LOADENS4_14ComposedLayoutINS4_7SwizzleILi2ELi4ELi3EEENS4_18smem_ptr_flag_bitsILi8EEENSQ_INS5_IJNSA_ILi8EEESE_EEENS5_IJSE_SB_EEEEEEEvNS4_8identityESX_S17_vS18_EENS_8epilogue10collective18CollectiveEpilogueINS1A_23Sm100TmaWarpSpecializedILi2ELi2ELi32ELb0ELb0EEEJSG_NS5_IJNSQ_ISE_SB_EES1F_EEEaSH_aSH_NS1A_6fusion15FusionCallbacksIS1E_NS1H_17LinearCombinationIaiaiLNS_15FloatRoundStyleE2EEESG_S1G_JEEENS4_5SM1004TMEM4LOAD26SM100_TMEM_LOAD_16dp32b32xESX_S17_NS4_39AutoVectorizingCopyWithAssumedAlignmentILi128EEENS4_14SM90_TMA_STOREES17_S1S_S1S_EEEvvEEEEvNT_6ParamsE --------------------------
	.section	.nv.shared._ZN7cutlass13device_kernelINS_4gemm6kernel13GemmUniversalIN4cute5tupleIJiiiiEEENS1_10collective13CollectiveMmaINS1_35MainloopSm100TmaUmmaWarpSpecializedILi4ELi2ELi4ENS5_IJNS4_1CILi1EEESB_SB_EEEEENS5_IJNSA_ILi64EEENSA_ILi128EEESE_EEEaNS5_IJlSB_lEEEaSH_NS4_8TiledMMAINS4_8MMA_AtomIJNS4_15SM100_MMA_S8_SSIaaiLi64ELi128ELNS4_4UMMA5MajorE0ELSM_0ELNSL_8SaturateE0EEEEEENS4_6LayoutISC_NS5_IJNSA_ILi0EEESR_SR_EEEEENS5_IJNS4_10UnderscoreESU_SU_EEEEENS4_13SM90_TMA_LOADENS4_14ComposedLayoutINS4_7SwizzleILi2ELi4ELi3EEENS4_18smem_ptr_flag_bitsILi8EEENSQ_INS5_IJNSA_ILi8EEESE_EEENS5_IJSE_SB_EEEEEEEvNS4_8identityESX_S17_vS18_EENS_8epilogue10collective18CollectiveEpilogueINS1A_23Sm100TmaWarpSpecializedILi2ELi2ELi32ELb0ELb0EEEJSG_NS5_IJNSQ_ISE_SB_EES1F_EEEaSH_aSH_NS1A_6fusion15FusionCallbacksIS1E_NS1H_17LinearCombinationIaiaiLNS_15FloatRoundStyleE2EEESG_S1G_JEEENS4_5SM1004TMEM4LOAD26SM100_TMEM_LOAD_16dp32b32xESX_S17_NS4_39AutoVectorizingCopyWithAssumedAlignmentILi128EEENS4_14SM90_TMA_STOREES17_S1S_S1S_EEEvvEEEEvNT_6ParamsE,"aw",@nobits
	.sectionflags	@""
	.align	16
	.zero		1024


//--------------------- .nv.shared.reserved.0     --------------------------
	.section	.nv.shared.reserved.0,"aw",@nobits
	.weak		__nv_reservedSMEM_offset_0_alias
	.size		__nv_reservedSMEM_offset_0_alias, 0, 64
	.other		__nv_reservedSMEM_offset_0_alias,@"STO_CUDA_RESERVED_SHARED STV_DEFAULT"
__nv_reservedSMEM_offset_0_alias:
	.zero		0
.nv.shared.reserved.0:
	.zero		64
	.weak		__nv_reservedSMEM_tcgen05_partition
	.type		__nv_reservedSMEM_tcgen05_partition,@object
	.size		__nv_reservedSMEM_tcgen05_partition,(.L_0 - __nv_reservedSMEM_tcgen05_partition)
__nv_reservedSMEM_tcgen05_partition:
	.zero		32
.L_0:


//--------------------- .nv.global                --------------------------
	.section	.nv.global,"aw",@nobits
.nv.global:
	.type		_ZN40_INTERNAL_30d03d0c_4_k_cu_1afdd149_291214cute1_E,@object
	.size		_ZN40_INTERNAL_30d03d0c_4_k_cu_1afdd149_291214cute1_E,(_ZN40_INTERNAL_30d03d0c_4_k_cu_1afdd149_291214cuda3std3__45__cpo6cbeginE - _ZN40_INTERNAL_30d03d0c_4_k_cu_1afdd149_291214cute1_E)
_ZN40_INTERNAL_30d03d0c_4_k_cu_1afdd149_291214cute1_E:
	.zero		1
	.type		_ZN40_INTERNAL_30d03d0c_4_k_cu_1afdd149_291214cuda3std3__45__cpo6cbeginE,@object
	.size		_ZN40_INTERNAL_30d03d0c_4_k_cu_1afdd149_291214cuda3std3__45__cpo6cbeginE,(_ZN40_INTERNAL_30d03d0c_4_k_cu_1afdd149_291214cuda3std3__48in_placeE - _ZN40_INTERNAL_30d03d0c_4_k_cu_1afdd149_291214cuda3std3__45__cpo6cbeginE)
_ZN40_INTERNAL_30d03d0c_4_k_cu_1afdd149_291214cuda3std3__45__cpo6cbeginE:
	.zero		1
	.type		_ZN40_INTERNAL_30d03d0c_4_k_cu_1afdd149_291214cuda3std3__48in_placeE,@object
	.size		_ZN40_INTERNAL_30d03d0c_4_k_cu_1afdd149_291214cuda3std3__48in_placeE,(_ZN40_INTERNAL_30d03d0c_4_k_cu_1afdd149_291214cuda3std6ranges3__45__cpo9iter_moveE - _ZN40_INTERNAL_30d03d0c_4_k_cu_1afdd149_291214cuda3std3__48in_placeE)
_ZN40_INTERNAL_30d03d0c_4_k_cu_1afdd149_291214cuda3std3__48in_placeE:
	.zero		1
	.type		_ZN40_INTERNAL_30d03d0c_4_k_cu_1afdd149_291214cuda3std6ranges3__45__cpo9iter_moveE,@object
	.size		_ZN40_INTERNAL_30d03d0c_4_k_cu_1afdd149_291214cuda3std6ranges3__45__cpo9iter_moveE,(_ZN40_INTERNAL_30d03d0c_4_k_cu_1afdd149_291214cuda3std3__45__cpo5beginE - _ZN40_INTERNAL_30d03d0c_4_k_cu_1afdd149_291214cuda3std6ranges3__45__cpo9iter_moveE)
_ZN40_INTERNAL_30d03d0c_4_k_cu_1afdd149_291214cuda3std6ranges3__45__cpo9iter_moveE:
	.zero		1
	.type		_ZN40_INTERNAL_30d03d0c_4_k_cu_1afdd149_291214cuda3std3__45__cpo5beginE,@object
	.size		_ZN40_INTERNAL_30d03d0c_4_k_cu_1afdd149_291214cuda3std3__45__cpo5beginE,(_ZN40_INTERNAL_30d03d0c_4_k_cu_1afdd149_291214cuda3std3__442_GLOBAL__N__30d03d0c_4_k_cu_1afdd149_291216ignoreE - _ZN40_INTERNAL_30d03d0c_4_k_cu_1afdd149_291214cuda3std3__45__cpo5beginE)
_ZN40_INTERNAL_30d03d0c_4_k_cu_1afdd149_291214cuda3std3__45__cpo5beginE:
	.zero		1
	.type		_ZN40_INTERNAL_30d03d0c_4_k_cu_1afdd149_291214cuda3std3__442_GLOBAL__N__30d03d0c_4_k_cu_1afdd149_291216ignoreE,@object
	.size		_ZN40_INTERNAL_30d03d0c_4_k_cu_1afdd149_291214cuda3std3__442_GLOBAL__N__30d03d0c_4_k_cu_1afdd149_291216ignoreE,(_ZN40_INTERNAL_30d03d0c_4_k_cu_1afdd149_291214cute7productE - _ZN40_INTERNAL_30d03d0c_4_k_cu_1afdd149_291214cuda3std3__442_GLOBAL__N__30d03d0c_4_k_cu_1afdd149_291216ignoreE)
_ZN40_INTERNAL_30d03d0c_4_k_cu_1afdd149_291214cuda3std3__442_GLOBAL__N__30d03d0c_4_k_cu_1afdd149_291216ignoreE:
	.zero		1
	.type		_ZN40_INTERNAL_30d03d0c_4_k_cu_1afdd149_291214cute7productE,@object
	.size		_ZN40_INTERNAL_30d03d0c_4_k_cu_1afdd149_291214cute7productE,(_ZN40_INTERNAL_30d03d0c_4_k_cu_1afdd149_291214cuda3std3__45__cpo3endE - _ZN40_INTERNAL_30d03d0c_4_k_cu_1afdd149_291214cute7productE)
_ZN40_INTERNAL_30d03d0c_4_k_cu_1afdd149_291214cute7productE:
	.zero		1
	.type		_ZN40_INTERNAL_30d03d0c_4_k_cu_1afdd149_291214cuda3std3__45__cpo3endE,@object
	.size		_ZN40_INTERNAL_30d03d0c_4_k_cu_1afdd149_291214cuda3std3__45__cpo3endE,(_ZN40_INTERNAL_30d03d0c_4_k_cu_1afdd149_291214cuda3std3__419piecewise_constructE - _ZN40_INTERNAL_30d03d0c_4_k_cu_1afdd149_291214cuda3std3__45__cpo3endE)
_ZN40_INTERNAL_30d03d0c_4_k_cu_1afdd149_291214cuda3std3__45__cpo3endE:
	.zero		1
	.type		_ZN40_INTERNAL_30d03d0c_4_k_cu_1afdd149_291214cuda3std3__419piecewise_constructE,@object
	.size		_ZN40_INTERNAL_30d03d0c_4_k_cu_1afdd149_291214cuda3std3__419piecewise_constructE,(_ZN40_INTERNAL_30d03d0c_4_k_cu_1afdd149_291214cuda3std3__45__cpo4cendE - _ZN40_INTERNAL_30d03d0c_4_k_cu_1afdd149_291214cuda3std3__419piecewise_constructE)
_ZN40_INTERNAL_30d03d0c_4_k_cu_1afdd149_291214cuda3std3__419piecewise_constructE:
	.zero		1
	.type		_ZN40_INTERNAL_30d03d0c_4_k_cu_1afdd149_291214cuda3std3__45__cpo4cendE,@object
	.size		_ZN40_INTERNAL_30d03d0c_4_k_cu_1afdd149_291214cuda3std3__45__cpo4cendE,(_ZN40_INTERNAL_30d03d0c_4_k_cu_1afdd149_291214cuda3std6ranges3__45__cpo4swapE - _ZN40_INTERNAL_30d03d0c_4_k_cu_1afdd149_291214cuda3std3__45__cpo4cendE)
_ZN40_INTERNAL_30d03d0c_4_k_cu_1afdd149_291214cuda3std3__45__cpo4cendE:
	.zero		1
	.type		_ZN40_INTERNAL_30d03d0c_4_k_cu_1afdd149_291214cuda3std6ranges3__45__cpo4swapE,@object
	.size		_ZN40_INTERNAL_30d03d0c_4_k_cu_1afdd149_291214cuda3std6ranges3__45__cpo4swapE,(.L_10 - _ZN40_INTERNAL_30d03d0c_4_k_cu_1afdd149_291214cuda3std6ranges3__45__cpo4swapE)
_ZN40_INTERNAL_30d03d0c_4_k_cu_1afdd149_291214cuda3std6ranges3__45__cpo4swapE:
	.zero		1
.L_10:


//--------------------- .nv.constant0._ZN7cutlass13device_kernelINS_4gemm6kernel13GemmUniversalIN4cute5tupleIJiiiiEEENS1_10collective13CollectiveMmaINS1_35MainloopSm100TmaUmmaWarpSpecializedILi4ELi2ELi4ENS5_IJNS4_1CILi1EEESB_SB_EEEEENS5_IJNSA_ILi64EEENSA_ILi128EEESE_EEEaNS5_IJlSB_lEEEaSH_NS4_8TiledMMAINS4_8MMA_AtomIJNS4_15SM100_MMA_S8_SSIaaiLi64ELi128ELNS4_4UMMA5MajorE0ELSM_0ELNSL_8SaturateE0EEEEEENS4_6LayoutISC_NS5_IJNSA_ILi0EEESR_SR_EEEEENS5_IJNS4_10UnderscoreESU_SU_EEEEENS4_13SM90_TMA_LOADENS4_14ComposedLayoutINS4_7SwizzleILi2ELi4ELi3EEENS4_18smem_ptr_flag_bitsILi8EEENSQ_INS5_IJNSA_ILi8EEESE_EEENS5_IJSE_SB_EEEEEEEvNS4_8identityESX_S17_vS18_EENS_8epilogue10collective18CollectiveEpilogueINS1A_23Sm100TmaWarpSpecializedILi2ELi2ELi32ELb0ELb0EEEJSG_NS5_IJNSQ_ISE_SB_EES1F_EEEaSH_aSH_NS1A_6fusion15FusionCallbacksIS1E_NS1H_17LinearCombinationIaiaiLNS_15FloatRoundStyleE2EEESG_S1G_JEEENS4_5SM1004TMEM4LOAD26SM100_TMEM_LOAD_16dp32b32xESX_S17_NS4_39AutoVectorizingCopyWithAssumedAlignmentILi128EEENS4_14SM90_TMA_STOREES17_S1S_S1S_EEEvvEEEEvNT_6ParamsE --------------------------
	.section	.nv.constant0._ZN7cutlass13device_kernelINS_4gemm6kernel13GemmUniversalIN4cute5tupleIJiiiiEEENS1_10collective13CollectiveMmaINS1_35MainloopSm100TmaUmmaWarpSpecializedILi4ELi2ELi4ENS5_IJNS4_1CILi1EEESB_SB_EEEEENS5_IJNSA_ILi64EEENSA_ILi128EEESE_EEEaNS5_IJlSB_lEEEaSH_NS4_8TiledMMAINS4_8MMA_AtomIJNS4_15SM100_MMA_S8_SSIaaiLi64ELi128ELNS4_4UMMA5MajorE0ELSM_0ELNSL_8SaturateE0EEEEEENS4_6LayoutISC_NS5_IJNSA_ILi0EEESR_SR_EEEEENS5_IJNS4_10UnderscoreESU_SU_EEEEENS4_13SM90_TMA_LOADENS4_14ComposedLayoutINS4_7SwizzleILi2ELi4ELi3EEENS4_18smem_ptr_flag_bitsILi8EEENSQ_INS5_IJNSA_ILi8EEESE_EEENS5_IJSE_SB_EEEEEEEvNS4_8identityESX_S17_vS18_EENS_8epilogue10collective18CollectiveEpilogueINS1A_23Sm100TmaWarpSpecializedILi2ELi2ELi32ELb0ELb0EEEJSG_NS5_IJNSQ_ISE_SB_EES1F_EEEaSH_aSH_NS1A_6fusion15FusionCallbacksIS1E_NS1H_17LinearCombinationIaiaiLNS_15FloatRoundStyleE2EEESG_S1G_JEEENS4_5SM1004TMEM4LOAD26SM100_TMEM_LOAD_16dp32b32xESX_S17_NS4_39AutoVectorizingCopyWithAssumedAlignmentILi128EEENS4_14SM90_TMA_STOREES17_S1S_S1S_EEEvvEEEEvNT_6ParamsE,"a",@progbits
	.sectionflags	@""
	.align	4
.nv.constant0._ZN7cutlass13device_kernelINS_4gemm6kernel13GemmUniversalIN4cute5tupleIJiiiiEEENS1_10collective13CollectiveMmaINS1_35MainloopSm100TmaUmmaWarpSpecializedILi4ELi2ELi4ENS5_IJNS4_1CILi1EEESB_SB_EEEEENS5_IJNSA_ILi64EEENSA_ILi128EEESE_EEEaNS5_IJlSB_lEEEaSH_NS4_8TiledMMAINS4_8MMA_AtomIJNS4_15SM100_MMA_S8_SSIaaiLi64ELi128ELNS4_4UMMA5MajorE0ELSM_0ELNSL_8SaturateE0EEEEEENS4_6LayoutISC_NS5_IJNSA_ILi0EEESR_SR_EEEEENS5_IJNS4_10UnderscoreESU_SU_EEEEENS4_13SM90_TMA_LOADENS4_14ComposedLayoutINS4_7SwizzleILi2ELi4ELi3EEENS4_18smem_ptr_flag_bitsILi8EEENSQ_INS5_IJNSA_ILi8EEESE_EEENS5_IJSE_SB_EEEEEEEvNS4_8identityESX_S17_vS18_EENS_8epilogue10collective18CollectiveEpilogueINS1A_23Sm100TmaWarpSpecializedILi2ELi2ELi32ELb0ELb0EEEJSG_NS5_IJNSQ_ISE_SB_EES1F_EEEaSH_aSH_NS1A_6fusion15FusionCallbacksIS1E_NS1H_17LinearCombinationIaiaiLNS_15FloatRoundStyleE2EEESG_S1G_JEEENS4_5SM1004TMEM4LOAD26SM100_TMEM_LOAD_16dp32b32xESX_S17_NS4_39AutoVectorizingCopyWithAssumedAlignmentILi128EEENS4_14SM90_TMA_STOREES17_S1S_S1S_EEEvvEEEEvNT_6ParamsE:
	.zero		2944


//--------------------- SYMBOLS --------------------------

	.type		.nv.reservedSmem.offset0,@object
	.size		.nv.reservedSmem.offset0,0x4
	.type		.nv.reservedSmem.cap,@object
	.size		.nv.reservedSmem.cap,0x4
	.type		__assertfail,@function
